//
// Generated by NVIDIA NVVM Compiler
//
// Compiler Build ID: CL-36424714
// Cuda compilation tools, release 13.0, V13.0.88
// Based on NVVM 20.0.0
//

.version 9.0
.target sm_100
.address_size 64

	// .globl	_Z3fftPdP7double2i
.func  (.param .align 16 .b8 func_retval0[16]) __internal_trig_reduction_slowpathd
(
	.param .b64 __internal_trig_reduction_slowpathd_param_0
)
;
.global .align 8 .b8 __cudart_i2opi_d[144] = {8, 93, 141, 31, 177, 95, 251, 107, 234, 146, 82, 138, 247, 57, 7, 61, 123, 241, 229, 235, 199, 186, 39, 117, 45, 234, 95, 158, 102, 63, 70, 79, 183, 9, 203, 39, 207, 126, 54, 109, 31, 109, 10, 90, 139, 17, 47, 239, 15, 152, 5, 222, 255, 151, 248, 31, 59, 40, 249, 189, 139, 95, 132, 156, 244, 57, 83, 131, 57, 214, 145, 57, 65, 126, 95, 180, 38, 112, 156, 233, 132, 68, 187, 46, 245, 53, 130, 232, 62, 167, 41, 177, 28, 235, 29, 254, 28, 146, 209, 9, 234, 46, 73, 6, 224, 210, 77, 66, 58, 110, 36, 183, 97, 197, 187, 222, 171, 99, 81, 254, 65, 144, 67, 60, 153, 149, 98, 219, 192, 221, 52, 245, 209, 87, 39, 252, 41, 21, 68, 78, 110, 131, 249, 162};

.visible .entry _Z3fftPdP7double2i(
	.param .u64 .ptr .align 1 _Z3fftPdP7double2i_param_0,
	.param .u64 .ptr .align 1 _Z3fftPdP7double2i_param_1,
	.param .u32 _Z3fftPdP7double2i_param_2
)
{
	.reg .pred 	%p<33>;
	.reg .b32 	%r<165>;
	.reg .b32 	%f<9>;
	.reg .b64 	%rd<13>;
	.reg .b64 	%fd<350>;

	ld.param.u32 	%r39, [_Z3fftPdP7double2i_param_2];
	mov.u32 	%r40, %ctaid.x;
	mov.u32 	%r41, %ntid.x;
	mov.u32 	%r42, %tid.x;
	mad.lo.s32 	%r1, %r40, %r41, %r42;
	mov.u32 	%r43, %ctaid.y;
	mov.u32 	%r44, %ntid.y;
	mov.u32 	%r45, %tid.y;
	mad.lo.s32 	%r46, %r43, %r44, %r45;
	max.s32 	%r47, %r1, %r46;
	setp.ge.s32 	%p1, %r47, %r39;
	@%p1 bra 	$L__BB0_43;
	cvt.rn.f64.u32 	%fd89, %r46;
	cvt.rn.f64.u32 	%fd1, %r39;
	div.rn.f64 	%fd90, %fd89, %fd1;
	mul.f64 	%fd2, %fd90, 0d0000000000000000;
	add.f64 	%fd3, %fd2, 0d0000000000000000;
	fma.rn.f64 	%fd4, %fd90, 0dC01921FB54442D18, 0d0000000000000000;
	abs.f64 	%fd5, %fd4;
	setp.neu.f64 	%p2, %fd5, 0d7FF0000000000000;
	@%p2 bra 	$L__BB0_3;
	mov.f64 	%fd96, 0d0000000000000000;
	mul.rn.f64 	%fd328, %fd4, %fd96;
	mov.b32 	%r157, 0;
	bra.uni 	$L__BB0_5;
$L__BB0_3:
	mul.f64 	%fd91, %fd4, 0d3FE45F306DC9C883;
	cvt.rni.s32.f64 	%r157, %fd91;
	cvt.rn.f64.s32 	%fd92, %r157;
	fma.rn.f64 	%fd93, %fd92, 0dBFF921FB54442D18, %fd4;
	fma.rn.f64 	%fd94, %fd92, 0dBC91A62633145C00, %fd93;
	fma.rn.f64 	%fd328, %fd92, 0dB97B839A252049C0, %fd94;
	setp.ltu.f64 	%p3, %fd5, 0d41E0000000000000;
	@%p3 bra 	$L__BB0_5;
	{ // callseq 0, 0
	.param .b64 param0;
	st.param.f64 	[param0], %fd4;
	.param .align 16 .b8 retval0[16];
	call.uni (retval0), 
	__internal_trig_reduction_slowpathd, 
	(
	param0
	);
	ld.param.f64 	%fd328, [retval0];
	ld.param.b32 	%r157, [retval0+8];
	} // callseq 0
$L__BB0_5:
	mul.rn.f64 	%fd97, %fd328, %fd328;
	fma.rn.f64 	%fd98, %fd97, 0dBDA8FF8320FD8164, 0d3E21EEA7C1EF8528;
	fma.rn.f64 	%fd99, %fd98, %fd97, 0dBE927E4F8E06E6D9;
	fma.rn.f64 	%fd100, %fd99, %fd97, 0d3EFA01A019DDBCE9;
	fma.rn.f64 	%fd101, %fd100, %fd97, 0dBF56C16C16C15D47;
	fma.rn.f64 	%fd102, %fd101, %fd97, 0d3FA5555555555551;
	fma.rn.f64 	%fd103, %fd102, %fd97, 0dBFE0000000000000;
	fma.rn.f64 	%fd104, %fd103, %fd97, 0d3FF0000000000000;
	fma.rn.f64 	%fd105, %fd97, 0d3DE5DB65F9785EBA, 0dBE5AE5F12CB0D246;
	fma.rn.f64 	%fd106, %fd105, %fd97, 0d3EC71DE369ACE392;
	fma.rn.f64 	%fd107, %fd106, %fd97, 0dBF2A01A019DB62A1;
	fma.rn.f64 	%fd108, %fd107, %fd97, 0d3F81111111110818;
	fma.rn.f64 	%fd109, %fd108, %fd97, 0dBFC5555555555554;
	fma.rn.f64 	%fd110, %fd109, %fd97, 0d0000000000000000;
	fma.rn.f64 	%fd111, %fd110, %fd328, %fd328;
	and.b32  	%r50, %r157, 1;
	setp.eq.b32 	%p4, %r50, 1;
	{
	.reg .b32 %temp; 
	mov.b64 	{%temp, %r51}, %fd111;
	}
	{
	.reg .b32 %temp; 
	mov.b64 	{%r52, %temp}, %fd111;
	}
	xor.b32  	%r53, %r51, -2147483648;
	mov.b64 	%fd112, {%r52, %r53};
	selp.f64 	%fd329, %fd104, %fd111, %p4;
	selp.f64 	%fd330, %fd112, %fd104, %p4;
	and.b32  	%r54, %r157, 2;
	setp.eq.s32 	%p5, %r54, 0;
	@%p5 bra 	$L__BB0_7;
	{
	.reg .b32 %temp; 
	mov.b64 	{%temp, %r55}, %fd329;
	}
	{
	.reg .b32 %temp; 
	mov.b64 	{%r56, %temp}, %fd329;
	}
	xor.b32  	%r57, %r55, -2147483648;
	mov.b64 	%fd329, {%r56, %r57};
	{
	.reg .b32 %temp; 
	mov.b64 	{%temp, %r58}, %fd330;
	}
	{
	.reg .b32 %temp; 
	mov.b64 	{%r59, %temp}, %fd330;
	}
	xor.b32  	%r60, %r58, -2147483648;
	mov.b64 	%fd330, {%r59, %r60};
$L__BB0_7:
	fma.rn.f64 	%fd113, %fd3, 0d3FF71547652B82FE, 0d4338000000000000;
	{
	.reg .b32 %temp; 
	mov.b64 	{%r6, %temp}, %fd113;
	}
	mov.f64 	%fd114, 0dC338000000000000;
	add.rn.f64 	%fd115, %fd113, %fd114;
	fma.rn.f64 	%fd116, %fd115, 0dBFE62E42FEFA39EF, %fd3;
	fma.rn.f64 	%fd117, %fd115, 0dBC7ABC9E3B39803F, %fd116;
	fma.rn.f64 	%fd118, %fd117, 0d3E5ADE1569CE2BDF, 0d3E928AF3FCA213EA;
	fma.rn.f64 	%fd119, %fd118, %fd117, 0d3EC71DEE62401315;
	fma.rn.f64 	%fd120, %fd119, %fd117, 0d3EFA01997C89EB71;
	fma.rn.f64 	%fd121, %fd120, %fd117, 0d3F2A01A014761F65;
	fma.rn.f64 	%fd122, %fd121, %fd117, 0d3F56C16C1852B7AF;
	fma.rn.f64 	%fd123, %fd122, %fd117, 0d3F81111111122322;
	fma.rn.f64 	%fd124, %fd123, %fd117, 0d3FA55555555502A1;
	fma.rn.f64 	%fd125, %fd124, %fd117, 0d3FC5555555555511;
	fma.rn.f64 	%fd126, %fd125, %fd117, 0d3FE000000000000B;
	fma.rn.f64 	%fd127, %fd126, %fd117, 0d3FF0000000000000;
	fma.rn.f64 	%fd128, %fd127, %fd117, 0d3FF0000000000000;
	{
	.reg .b32 %temp; 
	mov.b64 	{%r7, %temp}, %fd128;
	}
	{
	.reg .b32 %temp; 
	mov.b64 	{%temp, %r8}, %fd128;
	}
	shl.b32 	%r61, %r6, 20;
	add.s32 	%r62, %r61, %r8;
	mov.b64 	%fd331, {%r7, %r62};
	{
	.reg .b32 %temp; 
	mov.b64 	{%temp, %r63}, %fd3;
	}
	mov.b32 	%f5, %r63;
	abs.f32 	%f1, %f5;
	setp.lt.f32 	%p6, %f1, 0f4086232B;
	@%p6 bra 	$L__BB0_10;
	setp.lt.f64 	%p7, %fd2, 0d0000000000000000;
	add.f64 	%fd129, %fd3, 0d7FF0000000000000;
	selp.f64 	%fd331, 0d0000000000000000, %fd129, %p7;
	setp.geu.f32 	%p8, %f1, 0f40874800;
	@%p8 bra 	$L__BB0_10;
	shr.u32 	%r64, %r6, 31;
	add.s32 	%r65, %r6, %r64;
	shr.s32 	%r66, %r65, 1;
	shl.b32 	%r67, %r66, 20;
	add.s32 	%r68, %r8, %r67;
	mov.b64 	%fd130, {%r7, %r68};
	sub.s32 	%r69, %r6, %r66;
	shl.b32 	%r70, %r69, 20;
	add.s32 	%r71, %r70, 1072693248;
	mov.b32 	%r72, 0;
	mov.b64 	%fd131, {%r72, %r71};
	mul.f64 	%fd331, %fd131, %fd130;
$L__BB0_10:
	cvt.rn.f64.s32 	%fd132, %r1;
	div.rn.f64 	%fd133, %fd132, %fd1;
	mul.f64 	%fd20, %fd330, %fd331;
	mul.f64 	%fd21, %fd329, %fd331;
	mul.f64 	%fd22, %fd133, 0d0000000000000000;
	add.f64 	%fd23, %fd22, 0d0000000000000000;
	fma.rn.f64 	%fd24, %fd133, 0dC01921FB54442D18, 0d0000000000000000;
	abs.f64 	%fd25, %fd24;
	setp.neu.f64 	%p9, %fd25, 0d7FF0000000000000;
	@%p9 bra 	$L__BB0_12;
	mov.f64 	%fd139, 0d0000000000000000;
	mul.rn.f64 	%fd332, %fd24, %fd139;
	mov.b32 	%r158, 0;
	bra.uni 	$L__BB0_14;
$L__BB0_12:
	mul.f64 	%fd134, %fd24, 0d3FE45F306DC9C883;
	cvt.rni.s32.f64 	%r158, %fd134;
	cvt.rn.f64.s32 	%fd135, %r158;
	fma.rn.f64 	%fd136, %fd135, 0dBFF921FB54442D18, %fd24;
	fma.rn.f64 	%fd137, %fd135, 0dBC91A62633145C00, %fd136;
	fma.rn.f64 	%fd332, %fd135, 0dB97B839A252049C0, %fd137;
	setp.ltu.f64 	%p10, %fd25, 0d41E0000000000000;
	@%p10 bra 	$L__BB0_14;
	{ // callseq 1, 0
	.param .b64 param0;
	st.param.f64 	[param0], %fd24;
	.param .align 16 .b8 retval0[16];
	call.uni (retval0), 
	__internal_trig_reduction_slowpathd, 
	(
	param0
	);
	ld.param.f64 	%fd332, [retval0];
	ld.param.b32 	%r158, [retval0+8];
	} // callseq 1
$L__BB0_14:
	mul.rn.f64 	%fd140, %fd332, %fd332;
	fma.rn.f64 	%fd141, %fd140, 0dBDA8FF8320FD8164, 0d3E21EEA7C1EF8528;
	fma.rn.f64 	%fd142, %fd141, %fd140, 0dBE927E4F8E06E6D9;
	fma.rn.f64 	%fd143, %fd142, %fd140, 0d3EFA01A019DDBCE9;
	fma.rn.f64 	%fd144, %fd143, %fd140, 0dBF56C16C16C15D47;
	fma.rn.f64 	%fd145, %fd144, %fd140, 0d3FA5555555555551;
	fma.rn.f64 	%fd146, %fd145, %fd140, 0dBFE0000000000000;
	fma.rn.f64 	%fd147, %fd146, %fd140, 0d3FF0000000000000;
	fma.rn.f64 	%fd148, %fd140, 0d3DE5DB65F9785EBA, 0dBE5AE5F12CB0D246;
	fma.rn.f64 	%fd149, %fd148, %fd140, 0d3EC71DE369ACE392;
	fma.rn.f64 	%fd150, %fd149, %fd140, 0dBF2A01A019DB62A1;
	fma.rn.f64 	%fd151, %fd150, %fd140, 0d3F81111111110818;
	fma.rn.f64 	%fd152, %fd151, %fd140, 0dBFC5555555555554;
	fma.rn.f64 	%fd153, %fd152, %fd140, 0d0000000000000000;
	fma.rn.f64 	%fd154, %fd153, %fd332, %fd332;
	and.b32  	%r75, %r158, 1;
	setp.eq.b32 	%p11, %r75, 1;
	{
	.reg .b32 %temp; 
	mov.b64 	{%temp, %r76}, %fd154;
	}
	{
	.reg .b32 %temp; 
	mov.b64 	{%r77, %temp}, %fd154;
	}
	xor.b32  	%r78, %r76, -2147483648;
	mov.b64 	%fd155, {%r77, %r78};
	selp.f64 	%fd333, %fd147, %fd154, %p11;
	selp.f64 	%fd334, %fd155, %fd147, %p11;
	and.b32  	%r79, %r158, 2;
	setp.eq.s32 	%p12, %r79, 0;
	@%p12 bra 	$L__BB0_16;
	{
	.reg .b32 %temp; 
	mov.b64 	{%temp, %r80}, %fd333;
	}
	{
	.reg .b32 %temp; 
	mov.b64 	{%r81, %temp}, %fd333;
	}
	xor.b32  	%r82, %r80, -2147483648;
	mov.b64 	%fd333, {%r81, %r82};
	{
	.reg .b32 %temp; 
	mov.b64 	{%temp, %r83}, %fd334;
	}
	{
	.reg .b32 %temp; 
	mov.b64 	{%r84, %temp}, %fd334;
	}
	xor.b32  	%r85, %r83, -2147483648;
	mov.b64 	%fd334, {%r84, %r85};
$L__BB0_16:
	fma.rn.f64 	%fd156, %fd23, 0d3FF71547652B82FE, 0d4338000000000000;
	{
	.reg .b32 %temp; 
	mov.b64 	{%r12, %temp}, %fd156;
	}
	mov.f64 	%fd157, 0dC338000000000000;
	add.rn.f64 	%fd158, %fd156, %fd157;
	fma.rn.f64 	%fd159, %fd158, 0dBFE62E42FEFA39EF, %fd23;
	fma.rn.f64 	%fd160, %fd158, 0dBC7ABC9E3B39803F, %fd159;
	fma.rn.f64 	%fd161, %fd160, 0d3E5ADE1569CE2BDF, 0d3E928AF3FCA213EA;
	fma.rn.f64 	%fd162, %fd161, %fd160, 0d3EC71DEE62401315;
	fma.rn.f64 	%fd163, %fd162, %fd160, 0d3EFA01997C89EB71;
	fma.rn.f64 	%fd164, %fd163, %fd160, 0d3F2A01A014761F65;
	fma.rn.f64 	%fd165, %fd164, %fd160, 0d3F56C16C1852B7AF;
	fma.rn.f64 	%fd166, %fd165, %fd160, 0d3F81111111122322;
	fma.rn.f64 	%fd167, %fd166, %fd160, 0d3FA55555555502A1;
	fma.rn.f64 	%fd168, %fd167, %fd160, 0d3FC5555555555511;
	fma.rn.f64 	%fd169, %fd168, %fd160, 0d3FE000000000000B;
	fma.rn.f64 	%fd170, %fd169, %fd160, 0d3FF0000000000000;
	fma.rn.f64 	%fd171, %fd170, %fd160, 0d3FF0000000000000;
	{
	.reg .b32 %temp; 
	mov.b64 	{%r13, %temp}, %fd171;
	}
	{
	.reg .b32 %temp; 
	mov.b64 	{%temp, %r14}, %fd171;
	}
	shl.b32 	%r86, %r12, 20;
	add.s32 	%r87, %r86, %r14;
	mov.b64 	%fd335, {%r13, %r87};
	{
	.reg .b32 %temp; 
	mov.b64 	{%temp, %r88}, %fd23;
	}
	mov.b32 	%f6, %r88;
	abs.f32 	%f2, %f6;
	setp.lt.f32 	%p13, %f2, 0f4086232B;
	@%p13 bra 	$L__BB0_19;
	setp.lt.f64 	%p14, %fd22, 0d0000000000000000;
	add.f64 	%fd172, %fd23, 0d7FF0000000000000;
	selp.f64 	%fd335, 0d0000000000000000, %fd172, %p14;
	setp.geu.f32 	%p15, %f2, 0f40874800;
	@%p15 bra 	$L__BB0_19;
	shr.u32 	%r89, %r12, 31;
	add.s32 	%r90, %r12, %r89;
	shr.s32 	%r91, %r90, 1;
	shl.b32 	%r92, %r91, 20;
	add.s32 	%r93, %r14, %r92;
	mov.b64 	%fd173, {%r13, %r93};
	sub.s32 	%r94, %r12, %r91;
	shl.b32 	%r95, %r94, 20;
	add.s32 	%r96, %r95, 1072693248;
	mov.b32 	%r97, 0;
	mov.b64 	%fd174, {%r97, %r96};
	mul.f64 	%fd335, %fd174, %fd173;
$L__BB0_19:
	add.s32 	%r98, %r1, %r46;
	cvt.rn.f64.s32 	%fd175, %r98;
	div.rn.f64 	%fd176, %fd175, %fd1;
	mul.f64 	%fd40, %fd334, %fd335;
	mul.f64 	%fd41, %fd333, %fd335;
	mul.f64 	%fd42, %fd176, 0d0000000000000000;
	add.f64 	%fd43, %fd42, 0d0000000000000000;
	fma.rn.f64 	%fd44, %fd176, 0dC01921FB54442D18, 0d0000000000000000;
	abs.f64 	%fd45, %fd44;
	setp.neu.f64 	%p16, %fd45, 0d7FF0000000000000;
	@%p16 bra 	$L__BB0_21;
	mov.f64 	%fd182, 0d0000000000000000;
	mul.rn.f64 	%fd336, %fd44, %fd182;
	mov.b32 	%r159, 0;
	bra.uni 	$L__BB0_23;
$L__BB0_21:
	mul.f64 	%fd177, %fd44, 0d3FE45F306DC9C883;
	cvt.rni.s32.f64 	%r159, %fd177;
	cvt.rn.f64.s32 	%fd178, %r159;
	fma.rn.f64 	%fd179, %fd178, 0dBFF921FB54442D18, %fd44;
	fma.rn.f64 	%fd180, %fd178, 0dBC91A62633145C00, %fd179;
	fma.rn.f64 	%fd336, %fd178, 0dB97B839A252049C0, %fd180;
	setp.ltu.f64 	%p17, %fd45, 0d41E0000000000000;
	@%p17 bra 	$L__BB0_23;
	{ // callseq 2, 0
	.param .b64 param0;
	st.param.f64 	[param0], %fd44;
	.param .align 16 .b8 retval0[16];
	call.uni (retval0), 
	__internal_trig_reduction_slowpathd, 
	(
	param0
	);
	ld.param.f64 	%fd336, [retval0];
	ld.param.b32 	%r159, [retval0+8];
	} // callseq 2
$L__BB0_23:
	mul.rn.f64 	%fd183, %fd336, %fd336;
	fma.rn.f64 	%fd184, %fd183, 0dBDA8FF8320FD8164, 0d3E21EEA7C1EF8528;
	fma.rn.f64 	%fd185, %fd184, %fd183, 0dBE927E4F8E06E6D9;
	fma.rn.f64 	%fd186, %fd185, %fd183, 0d3EFA01A019DDBCE9;
	fma.rn.f64 	%fd187, %fd186, %fd183, 0dBF56C16C16C15D47;
	fma.rn.f64 	%fd188, %fd187, %fd183, 0d3FA5555555555551;
	fma.rn.f64 	%fd189, %fd188, %fd183, 0dBFE0000000000000;
	fma.rn.f64 	%fd190, %fd189, %fd183, 0d3FF0000000000000;
	fma.rn.f64 	%fd191, %fd183, 0d3DE5DB65F9785EBA, 0dBE5AE5F12CB0D246;
	fma.rn.f64 	%fd192, %fd191, %fd183, 0d3EC71DE369ACE392;
	fma.rn.f64 	%fd193, %fd192, %fd183, 0dBF2A01A019DB62A1;
	fma.rn.f64 	%fd194, %fd193, %fd183, 0d3F81111111110818;
	fma.rn.f64 	%fd195, %fd194, %fd183, 0dBFC5555555555554;
	fma.rn.f64 	%fd196, %fd195, %fd183, 0d0000000000000000;
	fma.rn.f64 	%fd197, %fd196, %fd336, %fd336;
	and.b32  	%r101, %r159, 1;
	setp.eq.b32 	%p18, %r101, 1;
	{
	.reg .b32 %temp; 
	mov.b64 	{%temp, %r102}, %fd197;
	}
	{
	.reg .b32 %temp; 
	mov.b64 	{%r103, %temp}, %fd197;
	}
	xor.b32  	%r104, %r102, -2147483648;
	mov.b64 	%fd198, {%r103, %r104};
	selp.f64 	%fd337, %fd190, %fd197, %p18;
	selp.f64 	%fd338, %fd198, %fd190, %p18;
	and.b32  	%r105, %r159, 2;
	setp.eq.s32 	%p19, %r105, 0;
	@%p19 bra 	$L__BB0_25;
	{
	.reg .b32 %temp; 
	mov.b64 	{%temp, %r106}, %fd337;
	}
	{
	.reg .b32 %temp; 
	mov.b64 	{%r107, %temp}, %fd337;
	}
	xor.b32  	%r108, %r106, -2147483648;
	mov.b64 	%fd337, {%r107, %r108};
	{
	.reg .b32 %temp; 
	mov.b64 	{%temp, %r109}, %fd338;
	}
	{
	.reg .b32 %temp; 
	mov.b64 	{%r110, %temp}, %fd338;
	}
	xor.b32  	%r111, %r109, -2147483648;
	mov.b64 	%fd338, {%r110, %r111};
$L__BB0_25:
	fma.rn.f64 	%fd199, %fd43, 0d3FF71547652B82FE, 0d4338000000000000;
	{
	.reg .b32 %temp; 
	mov.b64 	{%r18, %temp}, %fd199;
	}
	mov.f64 	%fd200, 0dC338000000000000;
	add.rn.f64 	%fd201, %fd199, %fd200;
	fma.rn.f64 	%fd202, %fd201, 0dBFE62E42FEFA39EF, %fd43;
	fma.rn.f64 	%fd203, %fd201, 0dBC7ABC9E3B39803F, %fd202;
	fma.rn.f64 	%fd204, %fd203, 0d3E5ADE1569CE2BDF, 0d3E928AF3FCA213EA;
	fma.rn.f64 	%fd205, %fd204, %fd203, 0d3EC71DEE62401315;
	fma.rn.f64 	%fd206, %fd205, %fd203, 0d3EFA01997C89EB71;
	fma.rn.f64 	%fd207, %fd206, %fd203, 0d3F2A01A014761F65;
	fma.rn.f64 	%fd208, %fd207, %fd203, 0d3F56C16C1852B7AF;
	fma.rn.f64 	%fd209, %fd208, %fd203, 0d3F81111111122322;
	fma.rn.f64 	%fd210, %fd209, %fd203, 0d3FA55555555502A1;
	fma.rn.f64 	%fd211, %fd210, %fd203, 0d3FC5555555555511;
	fma.rn.f64 	%fd212, %fd211, %fd203, 0d3FE000000000000B;
	fma.rn.f64 	%fd213, %fd212, %fd203, 0d3FF0000000000000;
	fma.rn.f64 	%fd214, %fd213, %fd203, 0d3FF0000000000000;
	{
	.reg .b32 %temp; 
	mov.b64 	{%r19, %temp}, %fd214;
	}
	{
	.reg .b32 %temp; 
	mov.b64 	{%temp, %r20}, %fd214;
	}
	shl.b32 	%r112, %r18, 20;
	add.s32 	%r113, %r112, %r20;
	mov.b64 	%fd339, {%r19, %r113};
	{
	.reg .b32 %temp; 
	mov.b64 	{%temp, %r114}, %fd43;
	}
	mov.b32 	%f7, %r114;
	abs.f32 	%f3, %f7;
	setp.lt.f32 	%p20, %f3, 0f4086232B;
	@%p20 bra 	$L__BB0_28;
	setp.lt.f64 	%p21, %fd42, 0d0000000000000000;
	add.f64 	%fd215, %fd43, 0d7FF0000000000000;
	selp.f64 	%fd339, 0d0000000000000000, %fd215, %p21;
	setp.geu.f32 	%p22, %f3, 0f40874800;
	@%p22 bra 	$L__BB0_28;
	shr.u32 	%r115, %r18, 31;
	add.s32 	%r116, %r18, %r115;
	shr.s32 	%r117, %r116, 1;
	shl.b32 	%r118, %r117, 20;
	add.s32 	%r119, %r20, %r118;
	mov.b64 	%fd216, {%r19, %r119};
	sub.s32 	%r120, %r18, %r117;
	shl.b32 	%r121, %r120, 20;
	add.s32 	%r122, %r121, 1072693248;
	mov.b32 	%r123, 0;
	mov.b64 	%fd217, {%r123, %r122};
	mul.f64 	%fd339, %fd217, %fd216;
$L__BB0_28:
	mul.f64 	%fd60, %fd338, %fd339;
	mul.f64 	%fd61, %fd337, %fd339;
	setp.lt.u32 	%p23, %r39, 2;
	mov.f64 	%fd343, 0d0000000000000000;
	mov.f64 	%fd342, %fd343;
	@%p23 bra 	$L__BB0_42;
	mov.f64 	%fd342, 0d0000000000000000;
	mov.b32 	%r160, 0;
	shr.u32 	%r126, %r39, 1;
	neg.s32 	%r22, %r126;
	mul.wide.s32 	%rd6, %r39, 8;
	mov.f64 	%fd343, %fd342;
$L__BB0_30:
	mul.lo.s32 	%r127, %r160, %r1;
	cvt.rn.f64.s32 	%fd220, %r127;
	div.rn.f64 	%fd64, %fd220, %fd1;
	shl.b32 	%r23, %r160, 1;
	mul.lo.s32 	%r162, %r23, %r39;
	mov.b32 	%r161, 0;
	mov.u32 	%r163, %r22;
$L__BB0_31:
	cvt.rn.f64.u32 	%fd221, %r161;
	div.rn.f64 	%fd222, %fd221, %fd1;
	add.f64 	%fd223, %fd64, %fd222;
	mul.f64 	%fd67, %fd223, 0d0000000000000000;
	add.f64 	%fd68, %fd67, 0d0000000000000000;
	fma.rn.f64 	%fd69, %fd223, 0dC01921FB54442D18, 0d0000000000000000;
	abs.f64 	%fd70, %fd69;
	setp.neu.f64 	%p24, %fd70, 0d7FF0000000000000;
	@%p24 bra 	$L__BB0_33;
	mov.f64 	%fd229, 0d0000000000000000;
	mul.rn.f64 	%fd344, %fd69, %fd229;
	mov.b32 	%r164, 0;
	bra.uni 	$L__BB0_35;
$L__BB0_33:
	mul.f64 	%fd224, %fd69, 0d3FE45F306DC9C883;
	cvt.rni.s32.f64 	%r164, %fd224;
	cvt.rn.f64.s32 	%fd225, %r164;
	fma.rn.f64 	%fd226, %fd225, 0dBFF921FB54442D18, %fd69;
	fma.rn.f64 	%fd227, %fd225, 0dBC91A62633145C00, %fd226;
	fma.rn.f64 	%fd344, %fd225, 0dB97B839A252049C0, %fd227;
	setp.ltu.f64 	%p25, %fd70, 0d41E0000000000000;
	@%p25 bra 	$L__BB0_35;
	{ // callseq 3, 0
	.param .b64 param0;
	st.param.f64 	[param0], %fd69;
	.param .align 16 .b8 retval0[16];
	call.uni (retval0), 
	__internal_trig_reduction_slowpathd, 
	(
	param0
	);
	ld.param.f64 	%fd344, [retval0];
	ld.param.b32 	%r164, [retval0+8];
	} // callseq 3
$L__BB0_35:
	mul.rn.f64 	%fd230, %fd344, %fd344;
	fma.rn.f64 	%fd231, %fd230, 0dBDA8FF8320FD8164, 0d3E21EEA7C1EF8528;
	fma.rn.f64 	%fd232, %fd231, %fd230, 0dBE927E4F8E06E6D9;
	fma.rn.f64 	%fd233, %fd232, %fd230, 0d3EFA01A019DDBCE9;
	fma.rn.f64 	%fd234, %fd233, %fd230, 0dBF56C16C16C15D47;
	fma.rn.f64 	%fd235, %fd234, %fd230, 0d3FA5555555555551;
	fma.rn.f64 	%fd236, %fd235, %fd230, 0dBFE0000000000000;
	fma.rn.f64 	%fd237, %fd236, %fd230, 0d3FF0000000000000;
	fma.rn.f64 	%fd238, %fd230, 0d3DE5DB65F9785EBA, 0dBE5AE5F12CB0D246;
	fma.rn.f64 	%fd239, %fd238, %fd230, 0d3EC71DE369ACE392;
	fma.rn.f64 	%fd240, %fd239, %fd230, 0dBF2A01A019DB62A1;
	fma.rn.f64 	%fd241, %fd240, %fd230, 0d3F81111111110818;
	fma.rn.f64 	%fd242, %fd241, %fd230, 0dBFC5555555555554;
	fma.rn.f64 	%fd243, %fd242, %fd230, 0d0000000000000000;
	fma.rn.f64 	%fd244, %fd243, %fd344, %fd344;
	and.b32  	%r130, %r164, 1;
	setp.eq.b32 	%p26, %r130, 1;
	{
	.reg .b32 %temp; 
	mov.b64 	{%temp, %r131}, %fd244;
	}
	{
	.reg .b32 %temp; 
	mov.b64 	{%r132, %temp}, %fd244;
	}
	xor.b32  	%r133, %r131, -2147483648;
	mov.b64 	%fd245, {%r132, %r133};
	selp.f64 	%fd345, %fd237, %fd244, %p26;
	selp.f64 	%fd346, %fd245, %fd237, %p26;
	and.b32  	%r134, %r164, 2;
	setp.eq.s32 	%p27, %r134, 0;
	@%p27 bra 	$L__BB0_37;
	{
	.reg .b32 %temp; 
	mov.b64 	{%temp, %r135}, %fd345;
	}
	{
	.reg .b32 %temp; 
	mov.b64 	{%r136, %temp}, %fd345;
	}
	xor.b32  	%r137, %r135, -2147483648;
	mov.b64 	%fd345, {%r136, %r137};
	{
	.reg .b32 %temp; 
	mov.b64 	{%temp, %r138}, %fd346;
	}
	{
	.reg .b32 %temp; 
	mov.b64 	{%r139, %temp}, %fd346;
	}
	xor.b32  	%r140, %r138, -2147483648;
	mov.b64 	%fd346, {%r139, %r140};
$L__BB0_37:
	fma.rn.f64 	%fd246, %fd68, 0d3FF71547652B82FE, 0d4338000000000000;
	{
	.reg .b32 %temp; 
	mov.b64 	{%r31, %temp}, %fd246;
	}
	mov.f64 	%fd247, 0dC338000000000000;
	add.rn.f64 	%fd248, %fd246, %fd247;
	fma.rn.f64 	%fd249, %fd248, 0dBFE62E42FEFA39EF, %fd68;
	fma.rn.f64 	%fd250, %fd248, 0dBC7ABC9E3B39803F, %fd249;
	fma.rn.f64 	%fd251, %fd250, 0d3E5ADE1569CE2BDF, 0d3E928AF3FCA213EA;
	fma.rn.f64 	%fd252, %fd251, %fd250, 0d3EC71DEE62401315;
	fma.rn.f64 	%fd253, %fd252, %fd250, 0d3EFA01997C89EB71;
	fma.rn.f64 	%fd254, %fd253, %fd250, 0d3F2A01A014761F65;
	fma.rn.f64 	%fd255, %fd254, %fd250, 0d3F56C16C1852B7AF;
	fma.rn.f64 	%fd256, %fd255, %fd250, 0d3F81111111122322;
	fma.rn.f64 	%fd257, %fd256, %fd250, 0d3FA55555555502A1;
	fma.rn.f64 	%fd258, %fd257, %fd250, 0d3FC5555555555511;
	fma.rn.f64 	%fd259, %fd258, %fd250, 0d3FE000000000000B;
	fma.rn.f64 	%fd260, %fd259, %fd250, 0d3FF0000000000000;
	fma.rn.f64 	%fd261, %fd260, %fd250, 0d3FF0000000000000;
	{
	.reg .b32 %temp; 
	mov.b64 	{%r32, %temp}, %fd261;
	}
	{
	.reg .b32 %temp; 
	mov.b64 	{%temp, %r33}, %fd261;
	}
	shl.b32 	%r141, %r31, 20;
	add.s32 	%r142, %r141, %r33;
	mov.b64 	%fd347, {%r32, %r142};
	{
	.reg .b32 %temp; 
	mov.b64 	{%temp, %r143}, %fd68;
	}
	mov.b32 	%f8, %r143;
	abs.f32 	%f4, %f8;
	setp.lt.f32 	%p28, %f4, 0f4086232B;
	@%p28 bra 	$L__BB0_40;
	setp.lt.f64 	%p29, %fd67, 0d0000000000000000;
	add.f64 	%fd262, %fd68, 0d7FF0000000000000;
	selp.f64 	%fd347, 0d0000000000000000, %fd262, %p29;
	setp.geu.f32 	%p30, %f4, 0f40874800;
	@%p30 bra 	$L__BB0_40;
	shr.u32 	%r144, %r31, 31;
	add.s32 	%r145, %r31, %r144;
	shr.s32 	%r146, %r145, 1;
	shl.b32 	%r147, %r146, 20;
	add.s32 	%r148, %r33, %r147;
	mov.b64 	%fd263, {%r32, %r148};
	sub.s32 	%r149, %r31, %r146;
	shl.b32 	%r150, %r149, 20;
	add.s32 	%r151, %r150, 1072693248;
	mov.b32 	%r152, 0;
	mov.b64 	%fd264, {%r152, %r151};
	mul.f64 	%fd347, %fd264, %fd263;
$L__BB0_40:
	ld.param.u64 	%rd11, [_Z3fftPdP7double2i_param_0];
	mul.wide.s32 	%rd3, %r162, 8;
	cvta.to.global.u64 	%rd4, %rd11;
	add.s64 	%rd5, %rd4, %rd3;
	mul.f64 	%fd265, %fd346, %fd347;
	mul.f64 	%fd266, %fd345, %fd347;
	ld.global.f64 	%fd267, [%rd5];
	ld.global.f64 	%fd268, [%rd5+8];
	add.s64 	%rd7, %rd5, %rd6;
	ld.global.f64 	%fd269, [%rd7];
	ld.global.f64 	%fd270, [%rd7+8];
	mul.f64 	%fd271, %fd267, %fd265;
	mul.f64 	%fd272, %fd266, 0d0000000000000000;
	sub.f64 	%fd273, %fd271, %fd272;
	mul.f64 	%fd274, %fd265, 0d0000000000000000;
	fma.rn.f64 	%fd275, %fd267, %fd266, %fd274;
	add.f64 	%fd276, %fd342, %fd273;
	add.f64 	%fd277, %fd343, %fd275;
	mul.f64 	%fd278, %fd20, %fd265;
	mul.f64 	%fd279, %fd21, %fd266;
	sub.f64 	%fd280, %fd278, %fd279;
	mul.f64 	%fd281, %fd21, %fd265;
	fma.rn.f64 	%fd282, %fd20, %fd266, %fd281;
	mul.f64 	%fd283, %fd268, %fd280;
	mul.f64 	%fd284, %fd282, 0d0000000000000000;
	sub.f64 	%fd285, %fd283, %fd284;
	mul.f64 	%fd286, %fd280, 0d0000000000000000;
	fma.rn.f64 	%fd287, %fd268, %fd282, %fd286;
	add.f64 	%fd288, %fd276, %fd285;
	add.f64 	%fd289, %fd277, %fd287;
	mul.f64 	%fd290, %fd40, %fd265;
	mul.f64 	%fd291, %fd41, %fd266;
	sub.f64 	%fd292, %fd290, %fd291;
	mul.f64 	%fd293, %fd41, %fd265;
	fma.rn.f64 	%fd294, %fd40, %fd266, %fd293;
	mul.f64 	%fd295, %fd269, %fd292;
	mul.f64 	%fd296, %fd294, 0d0000000000000000;
	sub.f64 	%fd297, %fd295, %fd296;
	mul.f64 	%fd298, %fd292, 0d0000000000000000;
	fma.rn.f64 	%fd299, %fd269, %fd294, %fd298;
	add.f64 	%fd300, %fd297, %fd288;
	add.f64 	%fd301, %fd299, %fd289;
	mul.f64 	%fd302, %fd60, %fd265;
	mul.f64 	%fd303, %fd61, %fd266;
	sub.f64 	%fd304, %fd302, %fd303;
	mul.f64 	%fd305, %fd61, %fd265;
	fma.rn.f64 	%fd306, %fd60, %fd266, %fd305;
	mul.f64 	%fd307, %fd304, %fd270;
	mul.f64 	%fd308, %fd306, 0d0000000000000000;
	sub.f64 	%fd309, %fd307, %fd308;
	mul.f64 	%fd310, %fd306, %fd270;
	fma.rn.f64 	%fd311, %fd304, 0d0000000000000000, %fd310;
	add.f64 	%fd342, %fd309, %fd300;
	add.f64 	%fd343, %fd311, %fd301;
	add.s32 	%r163, %r163, 1;
	setp.ne.s32 	%p31, %r163, 0;
	add.s32 	%r162, %r162, 2;
	add.s32 	%r161, %r161, %r46;
	@%p31 bra 	$L__BB0_31;
	sub.s32 	%r153, %r23, %r160;
	add.s32 	%r160, %r153, 1;
	shr.u32 	%r154, %r39, 1;
	setp.ne.s32 	%p32, %r160, %r154;
	@%p32 bra 	$L__BB0_30;
$L__BB0_42:
	ld.param.u64 	%rd12, [_Z3fftPdP7double2i_param_1];
	mul.lo.s32 	%r155, %r39, %r39;
	cvt.rn.f64.u32 	%fd312, %r155;
	rcp.rn.f64 	%fd313, %fd312;
	mul.f64 	%fd314, %fd313, %fd342;
	mul.f64 	%fd315, %fd313, %fd343;
	mul.f64 	%fd316, %fd313, %fd312;
	mul.f64 	%fd317, %fd313, 0d0000000000000000;
	mul.f64 	%fd318, %fd317, %fd317;
	fma.rn.f64 	%fd319, %fd316, %fd316, %fd318;
	rcp.rn.f64 	%fd320, %fd319;
	mul.f64 	%fd321, %fd316, %fd314;
	fma.rn.f64 	%fd322, %fd317, %fd315, %fd321;
	mul.f64 	%fd323, %fd320, %fd322;
	mul.f64 	%fd324, %fd316, %fd315;
	mul.f64 	%fd325, %fd317, %fd314;
	sub.f64 	%fd326, %fd324, %fd325;
	mul.f64 	%fd327, %fd320, %fd326;
	mad.lo.s32 	%r156, %r39, %r1, %r46;
	cvta.to.global.u64 	%rd8, %rd12;
	mul.wide.s32 	%rd9, %r156, 16;
	add.s64 	%rd10, %rd8, %rd9;
	st.global.v2.f64 	[%rd10], {%fd323, %fd327};
$L__BB0_43:
	ret;

}
.func  (.param .align 16 .b8 func_retval0[16]) __internal_trig_reduction_slowpathd(
	.param .b64 __internal_trig_reduction_slowpathd_param_0
)
{
	.local .align 8 .b8 	__local_depot1[40];
	.reg .b64 	%SP;
	.reg .b64 	%SPL;
	.reg .pred 	%p<10>;
	.reg .b32 	%r<47>;
	.reg .b64 	%rd<74>;
	.reg .b64 	%fd<5>;

	mov.u64 	%SPL, __local_depot1;
	ld.param.f64 	%fd4, [__internal_trig_reduction_slowpathd_param_0];
	add.u64 	%rd1, %SPL, 0;
	{
	.reg .b32 %temp; 
	mov.b64 	{%temp, %r1}, %fd4;
	}
	shr.u32 	%r2, %r1, 20;
	and.b32  	%r3, %r2, 2047;
	setp.eq.s32 	%p1, %r3, 2047;
	mov.b32 	%r46, 0;
	@%p1 bra 	$L__BB1_9;
	add.s32 	%r20, %r3, -1024;
	mov.b64 	%rd20, %fd4;
	shl.b64 	%rd2, %rd20, 11;
	shr.u32 	%r4, %r20, 6;
	sub.s32 	%r45, 15, %r4;
	sub.s32 	%r21, 19, %r4;
	setp.lt.u32 	%p2, %r20, 128;
	selp.b32 	%r6, 18, %r21, %p2;
	setp.ge.s32 	%p3, %r45, %r6;
	mov.b64 	%rd70, 0;
	@%p3 bra 	$L__BB1_4;
	add.s32 	%r23, %r6, %r4;
	neg.s32 	%r43, %r23;
	or.b64  	%rd3, %rd2, -9223372036854775808;
	mov.b64 	%rd70, 0;
	mov.b32 	%r42, 0;
	mov.u64 	%rd25, __cudart_i2opi_d;
	mov.u32 	%r44, %r45;
$L__BB1_3:
	.pragma "nounroll";
	mul.wide.s32 	%rd22, %r42, 8;
	add.s64 	%rd23, %rd1, %rd22;
	mul.wide.s32 	%rd24, %r44, 8;
	add.s64 	%rd26, %rd25, %rd24;
	ld.global.nc.u64 	%rd27, [%rd26];
	{
	.reg .u32 %r0, %r1, %r2, %r3, %alo, %ahi, %blo, %bhi, %clo, %chi;
	mov.b64 	{%alo,%ahi}, %rd27;
	mov.b64 	{%blo,%bhi}, %rd3;
	mov.b64 	{%clo,%chi}, %rd70;
	mad.lo.cc.u32 	%r0, %alo, %blo, %clo;
	madc.hi.cc.u32 	%r1, %alo, %blo, %chi;
	madc.hi.u32 	%r2, %alo, %bhi, 0;
	mad.lo.cc.u32 	%r1, %alo, %bhi, %r1;
	madc.hi.cc.u32 	%r2, %ahi, %blo, %r2;
	madc.hi.u32 	%r3, %ahi, %bhi, 0;
	mad.lo.cc.u32 	%r1, %ahi, %blo, %r1;
	madc.lo.cc.u32 	%r2, %ahi, %bhi, %r2;
	addc.u32 	%r3, %r3, 0;
	mov.b64 	%rd28, {%r0,%r1};
	mov.b64 	%rd70, {%r2,%r3};
	}
	st.local.u64 	[%rd23], %rd28;
	add.s32 	%r44, %r44, 1;
	add.s32 	%r43, %r43, 1;
	add.s32 	%r42, %r42, 1;
	setp.ne.s32 	%p4, %r43, -15;
	mov.u32 	%r45, %r6;
	@%p4 bra 	$L__BB1_3;
$L__BB1_4:
	cvt.s64.s32 	%rd29, %r45;
	cvt.u64.u32 	%rd30, %r4;
	add.s64 	%rd31, %rd30, %rd29;
	shl.b64 	%rd32, %rd31, 3;
	add.s64 	%rd33, %rd1, %rd32;
	st.local.u64 	[%rd33+-120], %rd70;
	and.b32  	%r15, %r2, 63;
	ld.local.u64 	%rd72, [%rd1+16];
	ld.local.u64 	%rd71, [%rd1+24];
	setp.eq.s32 	%p5, %r15, 0;
	@%p5 bra 	$L__BB1_6;
	shl.b64 	%rd34, %rd71, %r15;
	shr.u64 	%rd35, %rd72, 1;
	xor.b32  	%r24, %r15, 63;
	shr.u64 	%rd36, %rd35, %r24;
	or.b64  	%rd71, %rd34, %rd36;
	ld.local.u64 	%rd37, [%rd1+8];
	shl.b64 	%rd38, %rd72, %r15;
	shr.u64 	%rd39, %rd37, 1;
	shr.u64 	%rd40, %rd39, %r24;
	or.b64  	%rd72, %rd38, %rd40;
$L__BB1_6:
	and.b32  	%r25, %r1, -2147483648;
	shr.u64 	%rd41, %rd71, 62;
	cvt.u32.u64 	%r26, %rd41;
	mov.b64 	{%r27, %r28}, %rd71;
	mov.b64 	{%r29, %r30}, %rd72;
	shf.l.wrap.b32 	%r31, %r30, %r27, 2;
	shf.l.wrap.b32 	%r32, %r27, %r28, 2;
	mov.b64 	%rd42, {%r31, %r32};
	shl.b64 	%rd43, %rd72, 2;
	shr.u64 	%rd44, %rd42, 63;
	cvt.u32.u64 	%r33, %rd44;
	add.s32 	%r34, %r33, %r26;
	setp.eq.s32 	%p6, %r25, 0;
	neg.s32 	%r35, %r34;
	selp.b32 	%r46, %r34, %r35, %p6;
	setp.gt.s64 	%p7, %rd42, -1;
	mov.b64 	%rd45, 0;
	{
	.reg .u32 %r0, %r1, %r2, %r3, %a0, %a1, %a2, %a3, %b0, %b1, %b2, %b3;
	mov.b64 	{%a0,%a1}, %rd45;
	mov.b64 	{%a2,%a3}, %rd45;
	mov.b64 	{%b0,%b1}, %rd43;
	mov.b64 	{%b2,%b3}, %rd42;
	sub.cc.u32 	%r0, %a0, %b0;
	subc.cc.u32 	%r1, %a1, %b1;
	subc.cc.u32 	%r2, %a2, %b2;
	subc.u32 	%r3, %a3, %b3;
	mov.b64 	%rd46, {%r0,%r1};
	mov.b64 	%rd47, {%r2,%r3};
	}
	xor.b32  	%r36, %r25, -2147483648;
	selp.b64 	%rd73, %rd42, %rd47, %p7;
	selp.b64 	%rd14, %rd43, %rd46, %p7;
	selp.b32 	%r17, %r25, %r36, %p7;
	clz.b64 	%r37, %rd73;
	cvt.u64.u32 	%rd15, %r37;
	setp.eq.s32 	%p8, %r37, 0;
	@%p8 bra 	$L__BB1_8;
	cvt.u32.u64 	%r38, %rd15;
	and.b32  	%r39, %r38, 63;
	shl.b64 	%rd48, %rd73, %r39;
	shr.u64 	%rd49, %rd14, 1;
	not.b32 	%r40, %r38;
	and.b32  	%r41, %r40, 63;
	shr.u64 	%rd50, %rd49, %r41;
	or.b64  	%rd73, %rd48, %rd50;
$L__BB1_8:
	mov.b64 	%rd51, -3958705157555305931;
	{
	.reg .u32 %r0, %r1, %r2, %r3, %alo, %ahi, %blo, %bhi;
	mov.b64 	{%alo,%ahi}, %rd73;
	mov.b64 	{%blo,%bhi}, %rd51;
	mul.lo.u32 	%r0, %alo, %blo;
	mul.hi.u32 	%r1, %alo, %blo;
	mad.lo.cc.u32 	%r1, %alo, %bhi, %r1;
	madc.hi.u32 	%r2, %alo, %bhi, 0;
	mad.lo.cc.u32 	%r1, %ahi, %blo, %r1;
	madc.hi.cc.u32 	%r2, %ahi, %blo, %r2;
	madc.hi.u32 	%r3, %ahi, %bhi, 0;
	mad.lo.cc.u32 	%r2, %ahi, %bhi, %r2;
	addc.u32 	%r3, %r3, 0;
	mov.b64 	%rd52, {%r0,%r1};
	mov.b64 	%rd53, {%r2,%r3};
	}
	setp.gt.s64 	%p9, %rd53, 0;
	{
	.reg .u32 %r0, %r1, %r2, %r3, %a0, %a1, %a2, %a3, %b0, %b1, %b2, %b3;
	mov.b64 	{%a0,%a1}, %rd52;
	mov.b64 	{%a2,%a3}, %rd53;
	mov.b64 	{%b0,%b1}, %rd52;
	mov.b64 	{%b2,%b3}, %rd53;
	add.cc.u32 	%r0, %a0, %b0;
	addc.cc.u32 	%r1, %a1, %b1;
	addc.cc.u32 	%r2, %a2, %b2;
	addc.u32 	%r3, %a3, %b3;
	mov.b64 	%rd54, {%r0,%r1};
	mov.b64 	%rd55, {%r2,%r3};
	}
	selp.b64 	%rd56, %rd55, %rd53, %p9;
	selp.s64 	%rd57, -1, 0, %p9;
	sub.s64 	%rd58, %rd57, %rd15;
	cvt.u64.u32 	%rd59, %r17;
	shl.b64 	%rd60, %rd59, 32;
	add.s64 	%rd61, %rd56, 1;
	shr.u64 	%rd62, %rd61, 10;
	add.s64 	%rd63, %rd62, 1;
	shr.u64 	%rd64, %rd63, 1;
	shl.b64 	%rd65, %rd58, 52;
	add.s64 	%rd66, %rd65, %rd64;
	add.s64 	%rd67, %rd66, 4602678819172646912;
	or.b64  	%rd68, %rd67, %rd60;
	mov.b64 	%fd4, %rd68;
$L__BB1_9:
	st.param.f64 	[func_retval0], %fd4;
	st.param.b32 	[func_retval0+8], %r46;
	ret;

}


// ===== COMPILED SASS (sm_100) =====

	.target	sm_100

	.elftype	@"ET_EXEC"


//--------------------- .note.nv.tkinfo           --------------------------
	.section	.note.nv.tkinfo,"",@"SHT_NOTE"
	.sectionflags	@"SHF_NOTE_NV_TKINFO"
	.tkinfo
        /*0018*/ 	.word	0x00000002
        /*0030*/ 	.string	""
        /*0030*/ 	.string	"ptxas"
        /*0030*/ 	.string	"Cuda compilation tools, release 13.0, V13.0.88"
        /*0030*/ 	.string	"Build cuda_13.0.r13.0/compiler.36424714_0"
        /*0030*/ 	.string	"-arch sm_100 -m 64 "



//--------------------- .note.nv.cuinfo           --------------------------
	.section	.note.nv.cuinfo,"",@"SHT_NOTE"
	.sectionflags	@"SHF_NOTE_NV_CUINFO"
        /*0018*/ 	.short	0x0002
        /*001a*/ 	.short	0x0064
        /*001c*/ 	.short	0x0082
	.zero		2


//--------------------- .nv.info                  --------------------------
	.section	.nv.info,"",@"SHT_CUDA_INFO"
	.align	4


	//----- nvinfo : EIATTR_REGCOUNT
	.align		4
        /*0000*/ 	.byte	0x04, 0x2f
        /*0002*/ 	.short	(.L_2 - .L_1)
	.align		4
.L_1:
        /*0004*/ 	.word	index@(_Z3fftPdP7double2i)
        /*0008*/ 	.word	0x00000030


	//----- nvinfo : EIATTR_FRAME_SIZE
	.align		4
.L_2:
        /*000c*/ 	.byte	0x04, 0x11
        /*000e*/ 	.short	(.L_4 - .L_3)
	.align		4
.L_3:
        /*0010*/ 	.word	index@($_Z3fftPdP7double2i$__internal_trig_reduction_slowpathd)
        /*0014*/ 	.word	0x00000028


	//----- nvinfo : EIATTR_FRAME_SIZE
	.align		4
.L_4:
        /*0018*/ 	.byte	0x04, 0x11
        /*001a*/ 	.short	(.L_6 - .L_5)
	.align		4
.L_5:
        /*001c*/ 	.word	index@($__internal_1_$__cuda_sm20_div_rn_f64_full)
        /*0020*/ 	.word	0x00000028


	//----- nvinfo : EIATTR_FRAME_SIZE
	.align		4
.L_6:
        /*0024*/ 	.byte	0x04, 0x11
        /*0026*/ 	.short	(.L_8 - .L_7)
	.align		4
.L_7:
        /*0028*/ 	.word	index@($__internal_0_$__cuda_sm20_dblrcp_rn_slowpath_v3)
        /*002c*/ 	.word	0x00000028


	//----- nvinfo : EIATTR_FRAME_SIZE
	.align		4
.L_8:
        /*0030*/ 	.byte	0x04, 0x11
        /*0032*/ 	.short	(.L_10 - .L_9)
	.align		4
.L_9:
        /*0034*/ 	.word	index@(_Z3fftPdP7double2i)
        /*0038*/ 	.word	0x00000028


	//----- nvinfo : EIATTR_MIN_STACK_SIZE
	.align		4
.L_10:
        /*003c*/ 	.byte	0x04, 0x12
        /*003e*/ 	.short	(.L_12 - .L_11)
	.align		4
.L_11:
        /*0040*/ 	.word	index@(_Z3fftPdP7double2i)
        /*0044*/ 	.word	0x00000028
.L_12:


//--------------------- .nv.compat                --------------------------
	.section	.nv.compat,"",@"SHT_CUDA_COMPAT_INFO"
	.align	4
        /*0000*/ 	.byte	0x02, 0x09, 0x00, 0x00, 0x02, 0x02, 0x01, 0x00, 0x02, 0x05, 0x05, 0x00, 0x03, 0x07, 0x01, 0x01
        /*0010*/ 	.byte	0x02, 0x03, 0x00, 0x00, 0x02, 0x06, 0x01, 0x00, 0x04, 0x0b, 0x08, 0x00, 0x01, 0x00, 0x00, 0x00
        /*0020*/ 	.byte	0x00, 0x00, 0x00, 0x00


//--------------------- .nv.info._Z3fftPdP7double2i --------------------------
	.section	.nv.info._Z3fftPdP7double2i,"",@"SHT_CUDA_INFO"
	.sectionflags	@""
	.align	4


	//----- nvinfo : EIATTR_CUDA_API_VERSION
	.align		4
        /*0000*/ 	.byte	0x04, 0x37
        /*0002*/ 	.short	(.L_14 - .L_13)
.L_13:
        /*0004*/ 	.word	0x00000082


	//----- nvinfo : EIATTR_KPARAM_INFO
	.align		4
.L_14:
        /*0008*/ 	.byte	0x04, 0x17
        /*000a*/ 	.short	(.L_16 - .L_15)
.L_15:
        /*000c*/ 	.word	0x00000000
        /*0010*/ 	.short	0x0002
        /*0012*/ 	.short	0x0010
        /*0014*/ 	.byte	0x00, 0xf0, 0x11, 0x00


	//----- nvinfo : EIATTR_KPARAM_INFO
	.align		4
.L_16:
        /*0018*/ 	.byte	0x04, 0x17
        /*001a*/ 	.short	(.L_18 - .L_17)
.L_17:
        /*001c*/ 	.word	0x00000000
        /*0020*/ 	.short	0x0001
        /*0022*/ 	.short	0x0008
        /*0024*/ 	.byte	0x00, 0xf5, 0x21, 0x00


	//----- nvinfo : EIATTR_KPARAM_INFO
	.align		4
.L_18:
        /*0028*/ 	.byte	0x04, 0x17
        /*002a*/ 	.short	(.L_20 - .L_19)
.L_19:
        /*002c*/ 	.word	0x00000000
        /*0030*/ 	.short	0x0000
        /*0032*/ 	.short	0x0000
        /*0034*/ 	.byte	0x00, 0xf5, 0x21, 0x00


	//----- nvinfo : EIATTR_SPARSE_MMA_MASK
	.align		4
.L_20:
        /*0038*/ 	.byte	0x03, 0x50
        /*003a*/ 	.short	0x0000


	//----- nvinfo : EIATTR_MAXREG_COUNT
	.align		4
        /*003c*/ 	.byte	0x03, 0x1b
        /*003e*/ 	.short	0x00ff


	//----- nvinfo : EIATTR_MERCURY_ISA_VERSION
	.align		4
        /*0040*/ 	.byte	0x03, 0x5f
        /*0042*/ 	.short	0x0101


	//----- nvinfo : EIATTR_VRC_CTA_INIT_COUNT
	.align		4
        /*0044*/ 	.byte	0x02, 0x4a
	.zero		1
	.zero		1


	//----- nvinfo : EIATTR_EXIT_INSTR_OFFSETS
	.align		4
        /*0048*/ 	.byte	0x04, 0x1c
        /*004a*/ 	.short	(.L_22 - .L_21)


	//   ....[0]....
.L_21:
        /*004c*/ 	.word	0x000000d0


	//   ....[1]....
        /*0050*/ 	.word	0x00003670


	//----- nvinfo : EIATTR_CRS_STACK_SIZE
	.align		4
.L_22:
        /*0054*/ 	.byte	0x04, 0x1e
        /*0056*/ 	.short	(.L_24 - .L_23)
.L_23:
        /*0058*/ 	.word	0x00000000


	//----- nvinfo : EIATTR_CBANK_PARAM_SIZE
	.align		4
.L_24:
        /*005c*/ 	.byte	0x03, 0x19
        /*005e*/ 	.short	0x0014


	//----- nvinfo : EIATTR_PARAM_CBANK
	.align		4
        /*0060*/ 	.byte	0x04, 0x0a
        /*0062*/ 	.short	(.L_26 - .L_25)
	.align		4
.L_25:
        /*0064*/ 	.word	index@(.nv.constant0._Z3fftPdP7double2i)
        /*0068*/ 	.short	0x0380
        /*006a*/ 	.short	0x0014


	//----- nvinfo : EIATTR_SW_WAR
	.align		4
.L_26:
        /*006c*/ 	.byte	0x04, 0x36
        /*006e*/ 	.short	(.L_28 - .L_27)
.L_27:
        /*0070*/ 	.word	0x00000008
.L_28:


//--------------------- .nv.callgraph             --------------------------
	.section	.nv.callgraph,"",@"SHT_CUDA_CALLGRAPH"
	.align	4
	.sectionentsize	8
	.align		4
        /*0000*/ 	.word	0x00000000
	.align		4
        /*0004*/ 	.word	0xffffffff
	.align		4
        /*0008*/ 	.word	0x00000000
	.align		4
        /*000c*/ 	.word	0xfffffffe
	.align		4
        /*0010*/ 	.word	0x00000000
	.align		4
        /*0014*/ 	.word	0xfffffffd
	.align		4
        /*0018*/ 	.word	0x00000000
	.align		4
        /*001c*/ 	.word	0xfffffffc


//--------------------- .nv.constant4             --------------------------
	.section	.nv.constant4,"a",@progbits
	.align	8
	.align		8
.nv.constant4:
        /*0000*/ 	.dword	__cudart_i2opi_d


//--------------------- .text._Z3fftPdP7double2i  --------------------------
	.section	.text._Z3fftPdP7double2i,"ax",@progbits
	.align	128
        .global         _Z3fftPdP7double2i
        .type           _Z3fftPdP7double2i,@function
        .size           _Z3fftPdP7double2i,(.L_x_49 - _Z3fftPdP7double2i)
        .other          _Z3fftPdP7double2i,@"STO_CUDA_ENTRY STV_DEFAULT"
_Z3fftPdP7double2i:
.text._Z3fftPdP7double2i:
[----:B------:R-:W0:Y:S01]  /*0000*/  LDC R1, c[0x0][0x37c] ;  /* 0x0000df00ff017b82 */ /* 0x000e220000000800 */
[----:B------:R-:W1:Y:S07]  /*0010*/  S2R R0, SR_TID.X ;  /* 0x0000000000007919 */ /* 0x000e6e0000002100 */
[----:B------:R-:W1:Y:S01]  /*0020*/  LDC R37, c[0x0][0x360] ;  /* 0x0000d800ff257b82 */ /* 0x000e620000000800 */
[----:B------:R-:W2:Y:S01]  /*0030*/  LDCU UR6, c[0x0][0x390] ;  /* 0x00007200ff0677ac */ /* 0x000ea20008000800 */
[----:B0-----:R-:W-:Y:S01]  /*0040*/  VIADD R1, R1, 0xffffffd8 ;  /* 0xffffffd801017836 */ /* 0x001fe20000000000 */
[----:B------:R-:W0:Y:S05]  /*0050*/  S2R R3, SR_TID.Y ;  /* 0x0000000000037919 */ /* 0x000e2a0000002200 */
[----:B------:R-:W1:Y:S08]  /*0060*/  S2UR UR4, SR_CTAID.X ;  /* 0x00000000000479c3 */ /* 0x000e700000002500 */
[----:B------:R-:W0:Y:S08]  /*0070*/  S2UR UR5, SR_CTAID.Y ;  /* 0x00000000000579c3 */ /* 0x000e300000002600 */
[----:B------:R-:W0:Y:S01]  /*0080*/  LDC R36, c[0x0][0x364] ;  /* 0x0000d900ff247b82 */ /* 0x000e220000000800 */
[----:B-1----:R-:W-:-:S02]  /*0090*/  IMAD R37, R37, UR4, R0 ;  /* 0x0000000425257c24 */ /* 0x002fc4000f8e0200 */
[----:B0-----:R-:W-:-:S05]  /*00a0*/  IMAD R36, R36, UR5, R3 ;  /* 0x0000000524247c24 */ /* 0x001fca000f8e0203 */
[----:B------:R-:W-:-:S04]  /*00b0*/  VIMNMX R0, PT, PT, R37, R36, !PT ;  /* 0x0000002425007248 */ /* 0x000fc80007fe0100 */
[----:B--2---:R-:W-:-:S13]  /*00c0*/  ISETP.GE.AND P0, PT, R0, UR6, PT ;  /* 0x0000000600007c0c */ /* 0x004fda000bf06270 */
[----:B------:R-:W-:Y:S05]  /*00d0*/  @P0 EXIT ;  /* 0x000000000000094d */ /* 0x000fea0003800000 */
[----:B------:R-:W0:Y:S01]  /*00e0*/  I2F.F64.U32 R2, UR6 ;  /* 0x0000000600027d12 */ /* 0x000e220008201800 */
[----:B------:R-:W-:Y:S07]  /*00f0*/  BSSY.RECONVERGENT B0, `(.L_x_0) ;  /* 0x000001f000007945 */ /* 0x000fee0003800200 */
[----:B------:R-:W1:Y:S01]  /*0100*/  I2F.F64.U32 R8, R36 ;  /* 0x0000002400087312 */ /* 0x000e620000201800 */
[----:B0-----:R-:W-:Y:S02]  /*0110*/  R2UR UR13, R3 ;  /* 0x00000000030d72ca */ /* 0x001fe400000e0000 */
[----:B------:R-:W-:Y:S01]  /*0120*/  R2UR UR12, R2 ;  /* 0x00000000020c72ca */ /* 0x000fe200000e0000 */
[----:B------:R-:W-:Y:S01]  /*0130*/  IMAD.MOV.U32 R2, RZ, RZ, 0x1 ;  /* 0x00000001ff027424 */ /* 0x000fe200078e00ff */
[----:B-1----:R-:W-:-:S09]  /*0140*/  FSETP.GEU.AND P1, PT, |R9|, 6.5827683646048100446e-37, PT ;  /* 0x036000000900780b */ /* 0x002fd20003f2e200 */
[----:B------:R-:W0:Y:S01]  /*0150*/  MUFU.RCP64H R3, UR13 ;  /* 0x0000000d00037d08 */ /* 0x000e220008001800 */
[----:B------:R-:W-:Y:S02]  /*0160*/  IMAD.U32 R5, RZ, RZ, UR13 ;  /* 0x0000000dff057e24 */ /* 0x000fe4000f8e00ff */
[----:B------:R-:W-:-:S06]  /*0170*/  IMAD.U32 R4, RZ, RZ, UR12 ;  /* 0x0000000cff047e24 */ /* 0x000fcc000f8e00ff */
[----:B0-----:R-:W-:-:S08]  /*0180*/  DFMA R4, R2, -R4, 1 ;  /* 0x3ff000000204742b */ /* 0x001fd00000000804 */
[----:B------:R-:W-:-:S08]  /*0190*/  DFMA R4, R4, R4, R4 ;  /* 0x000000040404722b */ /* 0x000fd00000000004 */
[----:B------:R-:W-:Y:S01]  /*01a0*/  DFMA R4, R2, R4, R2 ;  /* 0x000000040204722b */ /* 0x000fe20000000002 */
[----:B------:R-:W-:Y:S02]  /*01b0*/  IMAD.U32 R2, RZ, RZ, UR12 ;  /* 0x0000000cff027e24 */ /* 0x000fe4000f8e00ff */
[----:B------:R-:W-:-:S06]  /*01c0*/  IMAD.U32 R3, RZ, RZ, UR13 ;  /* 0x0000000dff037e24 */ /* 0x000fcc000f8e00ff */
[----:B------:R-:W-:-:S08]  /*01d0*/  DFMA R2, R4, -R2, 1 ;  /* 0x3ff000000402742b */ /* 0x000fd00000000802 */
[----:B------:R-:W-:-:S08]  /*01e0*/  DFMA R2, R4, R2, R4 ;  /* 0x000000020402722b */ /* 0x000fd00000000004 */
[----:B------:R-:W-:-:S08]  /*01f0*/  DMUL R16, R8, R2 ;  /* 0x0000000208107228 */ /* 0x000fd00000000000 */
[----:B------:R-:W-:-:S08]  /*0200*/  DFMA R4, R16, -UR12, R8 ;  /* 0x8000000c10047c2b */ /* 0x000fd00008000008 */
[----:B------:R-:W-:-:S10]  /*0210*/  DFMA R16, R2, R4, R16 ;  /* 0x000000040210722b */ /* 0x000fd40000000010 */
[----:B------:R-:W-:-:S05]  /*0220*/  FFMA R0, RZ, UR13, R17 ;  /* 0x0000000dff007c23 */ /* 0x000fca0008000011 */
[----:B------:R-:W-:-:S13]  /*0230*/  FSETP.GT.AND P0, PT, |R0|, 1.469367938527859385e-39, PT ;  /* 0x001000000000780b */ /* 0x000fda0003f04200 */
[----:B------:R-:W-:Y:S05]  /*0240*/  @P0 BRA P1, `(.L_x_1) ;  /* 0x0000000000240947 */ /* 0x000fea0000800000 */
[----:B------:R-:W-:Y:S01]  /*0250*/  IMAD.U32 R3, RZ, RZ, UR13 ;  /* 0x0000000dff037e24 */ /* 0x000fe2000f8e00ff */
[----:B------:R-:W-:Y:S01]  /*0260*/  MOV R0, 0x2c0 ;  /* 0x000002c000007802 */ /* 0x000fe20000000f00 */
[----:B------:R-:W-:Y:S02]  /*0270*/  IMAD.U32 R11, RZ, RZ, UR13 ;  /* 0x0000000dff0b7e24 */ /* 0x000fe4000f8e00ff */
[----:B------:R-:W-:Y:S02]  /*0280*/  IMAD.U32 R10, RZ, RZ, UR12 ;  /* 0x0000000cff0a7e24 */ /* 0x000fe4000f8e00ff */
[----:B------:R-:W-:Y:S02]  /*0290*/  IMAD.U32 R2, RZ, RZ, UR12 ;  /* 0x0000000cff027e24 */ /* 0x000fe4000f8e00ff */
[----:B------:R-:W-:-:S07]  /*02a0*/  IMAD.MOV.U32 R11, RZ, RZ, R3 ;  /* 0x000000ffff0b7224 */ /* 0x000fce00078e0003 */
[----:B------:R-:W-:Y:S05]  /*02b0*/  CALL.REL.NOINC `($__internal_1_$__cuda_sm20_div_rn_f64_full) ;  /* 0x0000003400907944 */ /* 0x000fea0003c00000 */
[----:B------:R-:W-:Y:S02]  /*02c0*/  IMAD.MOV.U32 R16, RZ, RZ, R4 ;  /* 0x000000ffff107224 */ /* 0x000fe400078e0004 */
[----:B------:R-:W-:-:S07]  /*02d0*/  IMAD.MOV.U32 R17, RZ, RZ, R5 ;  /* 0x000000ffff117224 */ /* 0x000fce00078e0005 */
.L_x_1:
[----:B------:R-:W-:Y:S05]  /*02e0*/  BSYNC.RECONVERGENT B0 ;  /* 0x0000000000007941 */ /* 0x000fea0003800200 */
.L_x_0:
[----:B------:R-:W-:Y:S01]  /*02f0*/  UMOV UR4, 0x54442d18 ;  /* 0x54442d1800047882 */ /* 0x000fe20000000000 */
[----:B------:R-:W-:Y:S01]  /*0300*/  UMOV UR5, 0x401921fb ;  /* 0x401921fb00057882 */ /* 0x000fe20000000000 */
[----:B------:R-:W-:Y:S01]  /*0310*/  BSSY.RECONVERGENT B0, `(.L_x_2) ;  /* 0x000001d000007945 */ /* 0x000fe20003800200 */
[----:B------:R-:W-:Y:S02]  /*0320*/  DFMA R14, R16, -UR4, RZ ;  /* 0x80000004100e7c2b */ /* 0x000fe400080000ff */
[----:B------:R-:W-:-:S06]  /*0330*/  DMUL R16, RZ, R16 ;  /* 0x00000010ff107228 */ /* 0x000fcc0000000000 */
[----:B------:R-:W-:Y:S02]  /*0340*/  DSETP.NEU.AND P0, PT, |R14|, +INF , PT ;  /* 0x7ff000000e00742a */ /* 0x000fe40003f0d200 */
[----:B------:R-:W-:-:S12]  /*0350*/  DADD R6, RZ, R16 ;  /* 0x00000000ff067229 */ /* 0x000fd80000000010 */
[----:B------:R-:W-:Y:S01]  /*0360*/  @!P0 DMUL R12, RZ, R14 ;  /* 0x0000000eff0c8228 */ /* 0x000fe20000000000 */
[----:B------:R-:W-:Y:S01]  /*0370*/  @!P0 IMAD.MOV.U32 R0, RZ, RZ, RZ ;  /* 0x000000ffff008224 */ /* 0x000fe200078e00ff */
[----:B------:R-:W-:Y:S09]  /*0380*/  @!P0 BRA `(.L_x_3) ;  /* 0x0000000000548947 */ /* 0x000ff20003800000 */
[----:B------:R-:W-:Y:S01]  /*0390*/  UMOV UR4, 0x6dc9c883 ;  /* 0x6dc9c88300047882 */ /* 0x000fe20000000000 */
[----:B------:R-:W-:Y:S01]  /*03a0*/  UMOV UR5, 0x3fe45f30 ;  /* 0x3fe45f3000057882 */ /* 0x000fe20000000000 */
[C---:B------:R-:W-:Y:S02]  /*03b0*/  DSETP.GE.AND P0, PT, |R14|.reuse, 2.14748364800000000000e+09, PT ;  /* 0x41e000000e00742a */ /* 0x040fe40003f06200 */
[----:B------:R-:W-:Y:S01]  /*03c0*/  DMUL R2, R14, UR4 ;  /* 0x000000040e027c28 */ /* 0x000fe20008000000 */
[----:B------:R-:W-:Y:S01]  /*03d0*/  UMOV UR4, 0x54442d18 ;  /* 0x54442d1800047882 */ /* 0x000fe20000000000 */
[----:B------:R-:W-:-:S04]  /*03e0*/  UMOV UR5, 0x3ff921fb ;  /* 0x3ff921fb00057882 */ /* 0x000fc80000000000 */
[----:B------:R-:W0:Y:S08]  /*03f0*/  F2I.F64 R0, R2 ;  /* 0x0000000200007311 */ /* 0x000e300000301100 */
[----:B0-----:R-:W0:Y:S02]  /*0400*/  I2F.F64 R12, R0 ;  /* 0x00000000000c7312 */ /* 0x001e240000201c00 */
[----:B0-----:R-:W-:Y:S01]  /*0410*/  DFMA R4, R12, -UR4, R14 ;  /* 0x800000040c047c2b */ /* 0x001fe2000800000e */
[----:B------:R-:W-:Y:S01]  /*0420*/  UMOV UR4, 0x33145c00 ;  /* 0x33145c0000047882 */ /* 0x000fe20000000000 */
[----:B------:R-:W-:-:S06]  /*0430*/  UMOV UR5, 0x3c91a626 ;  /* 0x3c91a62600057882 */ /* 0x000fcc0000000000 */
[----:B------:R-:W-:Y:S01]  /*0440*/  DFMA R4, R12, -UR4, R4 ;  /* 0x800000040c047c2b */ /* 0x000fe20008000004 */
[----:B------:R-:W-:Y:S01]  /*0450*/  UMOV UR4, 0x252049c0 ;  /* 0x252049c000047882 */ /* 0x000fe20000000000 */
[----:B------:R-:W-:-:S06]  /*0460*/  UMOV UR5, 0x397b839a ;  /* 0x397b839a00057882 */ /* 0x000fcc0000000000 */
[----:B------:R-:W-:Y:S01]  /*0470*/  DFMA R12, R12, -UR4, R4 ;  /* 0x800000040c0c7c2b */ /* 0x000fe20008000004 */
[----:B------:R-:W-:Y:S10]  /*0480*/  @!P0 BRA `(.L_x_3) ;  /* 0x0000000000148947 */ /* 0x000ff40003800000 */
[----:B------:R-:W-:Y:S01]  /*0490*/  IMAD.MOV.U32 R4, RZ, RZ, R14 ;  /* 0x000000ffff047224 */ /* 0x000fe200078e000e */
[----:B------:R-:W-:-:S07]  /*04a0*/  MOV R38, 0x4c0 ;  /* 0x000004c000267802 */ /* 0x000fce0000000f00 */
[----:B------:R-:W-:Y:S05]  /*04b0*/  CALL.REL.NOINC `($_Z3fftPdP7double2i$__internal_trig_reduction_slowpathd) ;  /* 0x0000003800847944 */ /* 0x000fea0003c00000 */
[----:B------:R-:W-:Y:S02]  /*04c0*/  IMAD.MOV.U32 R12, RZ, RZ, R4 ;  /* 0x000000ffff0c7224 */ /* 0x000fe400078e0004 */
[----:B------:R-:W-:-:S07]  /*04d0*/  IMAD.MOV.U32 R13, RZ, RZ, R5 ;  /* 0x000000ffff0d7224 */ /* 0x000fce00078e0005 */
.L_x_3:
[----:B------:R-:W-:Y:S05]  /*04e0*/  BSYNC.RECONVERGENT B0 ;  /* 0x0000000000007941 */ /* 0x000fea0003800200 */
.L_x_2:
[----:B------:R-:W-:Y:S01]  /*04f0*/  IMAD.MOV.U32 R2, RZ, RZ, 0x652b82fe ;  /* 0x652b82feff027424 */ /* 0x000fe200078e00ff */
[----:B------:R-:W-:Y:S01]  /*0500*/  UMOV UR4, 0xfefa39ef ;  /* 0xfefa39ef00047882 */ /* 0x000fe20000000000 */
[----:B------:R-:W-:Y:S01]  /*0510*/  IMAD.MOV.U32 R3, RZ, RZ, 0x3ff71547 ;  /* 0x3ff71547ff037424 */ /* 0x000fe200078e00ff */
[----:B------:R-:W-:Y:S01]  /*0520*/  UMOV UR5, 0x3fe62e42 ;  /* 0x3fe62e4200057882 */ /* 0x000fe20000000000 */
[----:B------:R-:W0:Y:S01]  /*0530*/  MUFU.RCP64H R21, UR13 ;  /* 0x0000000d00157d08 */ /* 0x000e220008001800 */
[----:B------:R-:W-:Y:S01]  /*0540*/  IMAD.U32 R18, RZ, RZ, UR12 ;  /* 0x0000000cff127e24 */ /* 0x000fe2000f8e00ff */
[----:B------:R-:W-:Y:S01]  /*0550*/  DMUL R10, R12, R12 ;  /* 0x0000000c0c0a7228 */ /* 0x000fe20000000000 */
[----:B------:R-:W-:Y:S01]  /*0560*/  IMAD.U32 R19, RZ, RZ, UR13 ;  /* 0x0000000dff137e24 */ /* 0x000fe2000f8e00ff */
[----:B------:R-:W-:Y:S01]  /*0570*/  DFMA R2, R6, R2, 6.75539944105574400000e+15 ;  /* 0x433800000602742b */ /* 0x000fe20000000002 */
[----:B------:R-:W-:Y:S01]  /*0580*/  IMAD.MOV.U32 R20, RZ, RZ, 0x1 ;  /* 0x00000001ff147424 */ /* 0x000fe200078e00ff */
[----:B------:R-:W-:Y:S01]  /*0590*/  UMOV UR6, 0x14761f65 ;  /* 0x14761f6500067882 */ /* 0x000fe20000000000 */
[----:B------:R-:W-:Y:S01]  /*05a0*/  IMAD.MOV.U32 R14, RZ, RZ, 0x2cb0d246 ;  /* 0x2cb0d246ff0e7424 */ /* 0x000fe200078e00ff */
[----:B------:R-:W-:Y:S01]  /*05b0*/  UMOV UR7, 0x3f2a01a0 ;  /* 0x3f2a01a000077882 */ /* 0x000fe20000000000 */
[----:B------:R-:W-:Y:S01]  /*05c0*/  IMAD.MOV.U32 R15, RZ, RZ, 0x3e5ae5f1 ;  /* 0x3e5ae5f1ff0f7424 */ /* 0x000fe200078e00ff */
[----:B------:R-:W-:Y:S01]  /*05d0*/  FSETP.GEU.AND P3, PT, |R7|, 4.1917929649353027344, PT ;  /* 0x4086232b0700780b */ /* 0x000fe20003f6e200 */
[----:B------:R-:W-:Y:S01]  /*05e0*/  IMAD.U32 R24, RZ, RZ, UR12 ;  /* 0x0000000cff187e24 */ /* 0x000fe2000f8e00ff */
[----:B------:R-:W-:Y:S01]  /*05f0*/  DADD R4, R2, -6.75539944105574400000e+15 ;  /* 0xc338000002047429 */ /* 0x000fe20000000000 */
[----:B------:R-:W-:Y:S01]  /*0600*/  IMAD.U32 R25, RZ, RZ, UR13 ;  /* 0x0000000dff197e24 */ /* 0x000fe2000f8e00ff */
[----:B------:R-:W-:Y:S01]  /*0610*/  LOP3.LUT P0, RZ, R0, 0x2, RZ, 0xc0, !PT ;  /* 0x0000000200ff7812 */ /* 0x000fe2000780c0ff */
[----:B------:R-:W-:Y:S01]  /*0620*/  BSSY.RECONVERGENT B0, `(.L_x_4) ;  /* 0x000006b000007945 */ /* 0x000fe20003800200 */
[----:B0-----:R-:W-:-:S04]  /*0630*/  DFMA R18, R20, -R18, 1 ;  /* 0x3ff000001412742b */ /* 0x001fc80000000812 */
[----:B------:R-:W-:Y:S01]  /*0640*/  DFMA R8, R4, -UR4, R6 ;  /* 0x8000000404087c2b */ /* 0x000fe20008000006 */
[----:B------:R-:W-:Y:S01]  /*0650*/  UMOV UR4, 0x3b39803f ;  /* 0x3b39803f00047882 */ /* 0x000fe20000000000 */
[----:B------:R-:W-:Y:S02]  /*0660*/  UMOV UR5, 0x3c7abc9e ;  /* 0x3c7abc9e00057882 */ /* 0x000fe40000000000 */
[----:B------:R-:W-:Y:S01]  /*0670*/  DFMA R22, R18, R18, R18 ;  /* 0x000000121216722b */ /* 0x000fe20000000012 */
[----:B------:R-:W-:-:S03]  /*0680*/  IMAD.MOV.U32 R18, RZ, RZ, -0x3e107ad8 ;  /* 0xc1ef8528ff127424 */ /* 0x000fc600078e00ff */
[----:B------:R-:W-:Y:S01]  /*0690*/  DFMA R4, R4, -UR4, R8 ;  /* 0x8000000404047c2b */ /* 0x000fe20008000008 */
[----:B------:R-:W-:Y:S01]  /*06a0*/  UMOV UR4, 0x69ce2bdf ;  /* 0x69ce2bdf00047882 */ /* 0x000fe20000000000 */
[----:B------:R-:W-:Y:S01]  /*06b0*/  IMAD.MOV.U32 R8, RZ, RZ, -0x35dec16 ;  /* 0xfca213eaff087424 */ /* 0x000fe200078e00ff */
[----:B------:R-:W-:Y:S01]  /*06c0*/  UMOV UR5, 0x3e5ade15 ;  /* 0x3e5ade1500057882 */ /* 0x000fe20000000000 */
[----:B------:R-:W-:Y:S01]  /*06d0*/  IMAD.MOV.U32 R9, RZ, RZ, 0x3e928af3 ;  /* 0x3e928af3ff097424 */ /* 0x000fe200078e00ff */
[----:B------:R-:W-:Y:S01]  /*06e0*/  DFMA R20, R20, R22, R20 ;  /* 0x000000161414722b */ /* 0x000fe20000000014 */
[----:B------:R-:W-:-:S04]  /*06f0*/  IMAD.MOV.U32 R19, RZ, RZ, 0x3e21eea7 ;  /* 0x3e21eea7ff137424 */ /* 0x000fc800078e00ff */
[----:B------:R-:W-:Y:S01]  /*0700*/  DFMA R8, R4, UR4, R8 ;  /* 0x0000000404087c2b */ /* 0x000fe20008000008 */
[----:B------:R-:W-:Y:S01]  /*0710*/  UMOV UR4, 0x62401315 ;  /* 0x6240131500047882 */ /* 0x000fe20000000000 */
[----:B------:R-:W-:Y:S01]  /*0720*/  UMOV UR5, 0x3ec71dee ;  /* 0x3ec71dee00057882 */ /* 0x000fe20000000000 */
[----:B------:R-:W-:-:S05]  /*0730*/  DFMA R24, R20, -R24, 1 ;  /* 0x3ff000001418742b */ /* 0x000fca0000000818 */
[----:B------:R-:W-:Y:S01]  /*0740*/  DFMA R8, R4, R8, UR4 ;  /* 0x0000000404087e2b */ /* 0x000fe20008000008 */
[----:B------:R-:W-:Y:S01]  /*0750*/  UMOV UR4, 0x7c89eb71 ;  /* 0x7c89eb7100047882 */ /* 0x000fe20000000000 */
[----:B------:R-:W-:Y:S01]  /*0760*/  UMOV UR5, 0x3efa0199 ;  /* 0x3efa019900057882 */ /* 0x000fe20000000000 */
[----:B------:R-:W-:-:S05]  /*0770*/  DFMA R20, R20, R24, R20 ;  /* 0x000000181414722b */ /* 0x000fca0000000014 */
[----:B------:R-:W-:Y:S01]  /*0780*/  DFMA R8, R4, R8, UR4 ;  /* 0x0000000404087e2b */ /* 0x000fe20008000008 */
[----:B------:R-:W-:Y:S01]  /*0790*/  UMOV UR4, 0xf9785eba ;  /* 0xf9785eba00047882 */ /* 0x000fe20000000000 */
[----:B------:R-:W-:Y:S02]  /*07a0*/  UMOV UR5, 0x3de5db65 ;  /* 0x3de5db6500057882 */ /* 0x000fe40000000000 */
[----:B------:R-:W-:Y:S01]  /*07b0*/  DFMA R14, R10, UR4, -R14 ;  /* 0x000000040a0e7c2b */ /* 0x000fe2000800080e */
[----:B------:R-:W-:Y:S01]  /*07c0*/  UMOV UR4, 0x20fd8164 ;  /* 0x20fd816400047882 */ /* 0x000fe20000000000 */
[----:B------:R-:W-:Y:S02]  /*07d0*/  UMOV UR5, 0x3da8ff83 ;  /* 0x3da8ff8300057882 */ /* 0x000fe40000000000 */
[----:B------:R-:W-:Y:S01]  /*07e0*/  DFMA R22, R4, R8, UR6 ;  /* 0x0000000604167e2b */ /* 0x000fe20008000008 */
[----:B------:R-:W-:Y:S01]  /*07f0*/  UMOV UR6, 0x69ace392 ;  /* 0x69ace39200067882 */ /* 0x000fe20000000000 */
[----:B------:R-:W-:Y:S01]  /*0800*/  UMOV UR7, 0x3ec71de3 ;  /* 0x3ec71de300077882 */ /* 0x000fe20000000000 */
[C---:B------:R-:W-:Y:S01]  /*0810*/  DFMA R8, R10.reuse, -UR4, R18 ;  /* 0x800000040a087c2b */ /* 0x040fe20008000012 */
[----:B------:R-:W-:Y:S01]  /*0820*/  UMOV UR4, 0x8e06e6d9 ;  /* 0x8e06e6d900047882 */ /* 0x000fe20000000000 */
[----:B------:R-:W-:Y:S01]  /*0830*/  DFMA R18, R10, R14, UR6 ;  /* 0x000000060a127e2b */ /* 0x000fe2000800000e */
[----:B------:R-:W-:Y:S01]  /*0840*/  UMOV UR6, 0x1852b7af ;  /* 0x1852b7af00067882 */ /* 0x000fe20000000000 */
[----:B------:R-:W-:Y:S01]  /*0850*/  UMOV UR7, 0x3f56c16c ;  /* 0x3f56c16c00077882 */ /* 0x000fe20000000000 */
[----:B------:R-:W-:Y:S01]  /*0860*/  UMOV UR5, 0x3e927e4f ;  /* 0x3e927e4f00057882 */ /* 0x000fe20000000000 */
[----:B------:R-:W-:Y:S01]  /*0870*/  DFMA R22, R4, R22, UR6 ;  /* 0x0000000604167e2b */ /* 0x000fe20008000016 */
[----:B------:R-:W-:Y:S01]  /*0880*/  UMOV UR6, 0x19db62a1 ;  /* 0x19db62a100067882 */ /* 0x000fe20000000000 */
[----:B------:R-:W-:Y:S01]  /*0890*/  UMOV UR7, 0x3f2a01a0 ;  /* 0x3f2a01a000077882 */ /* 0x000fe20000000000 */
[C---:B------:R-:W-:Y:S01]  /*08a0*/  DFMA R14, R10.reuse, R8, -UR4 ;  /* 0x800000040a0e7e2b */ /* 0x040fe20008000008 */
[----:B------:R-:W-:Y:S01]  /*08b0*/  UMOV UR4, 0x19ddbce9 ;  /* 0x19ddbce900047882 */ /* 0x000fe20000000000 */
[----:B------:R-:W-:Y:S01]  /*08c0*/  DFMA R18, R10, R18, -UR6 ;  /* 0x800000060a127e2b */ /* 0x000fe20008000012 */
[----:B------:R-:W-:Y:S01]  /*08d0*/  UMOV UR6, 0x11122322 ;  /* 0x1112232200067882 */ /* 0x000fe20000000000 */
[----:B------:R-:W-:Y:S01]  /*08e0*/  UMOV UR7, 0x3f811111 ;  /* 0x3f81111100077882 */ /* 0x000fe20000000000 */
[----:B------:R-:W-:Y:S01]  /*08f0*/  UMOV UR5, 0x3efa01a0 ;  /* 0x3efa01a000057882 */ /* 0x000fe20000000000 */
[----:B------:R-:W-:Y:S01]  /*0900*/  DFMA R22, R4, R22, UR6 ;  /* 0x0000000604167e2b */ /* 0x000fe20008000016 */
[----:B------:R-:W0:Y:S01]  /*0910*/  I2F.F64 R8, R37 ;  /* 0x0000002500087312 */ /* 0x000e220000201c00 */
[C---:B------:R-:W-:Y:S01]  /*0920*/  DFMA R14, R10.reuse, R14, UR4 ;  /* 0x000000040a0e7e2b */ /* 0x040fe2000800000e */
[----:B------:R-:W-:Y:S01]  /*0930*/  UMOV UR4, 0x11110818 ;  /* 0x1111081800047882 */ /* 0x000fe20000000000 */
[----:B------:R-:W-:Y:S01]  /*0940*/  UMOV UR5, 0x3f811111 ;  /* 0x3f81111100057882 */ /* 0x000fe20000000000 */
[----:B------:R-:W-:Y:S01]  /*0950*/  UMOV UR6, 0x555502a1 ;  /* 0x555502a100067882 */ /* 0x000fe20000000000 */
[----:B------:R-:W-:Y:S01]  /*0960*/  UMOV UR7, 0x3fa55555 ;  /* 0x3fa5555500077882 */ /* 0x000fe20000000000 */
[----:B------:R-:W-:Y:S01]  /*0970*/  DFMA R18, R10, R18, UR4 ;  /* 0x000000040a127e2b */ /* 0x000fe20008000012 */
[----:B------:R-:W-:Y:S01]  /*0980*/  UMOV UR4, 0x16c15d47 ;  /* 0x16c15d4700047882 */ /* 0x000fe20000000000 */
[----:B------:R-:W-:Y:S01]  /*0990*/  DFMA R22, R4, R22, UR6 ;  /* 0x0000000604167e2b */ /* 0x000fe20008000016 */
[----:B------:R-:W-:Y:S01]  /*09a0*/  UMOV UR5, 0x3f56c16c ;  /* 0x3f56c16c00057882 */ /* 0x000fe20000000000 */
[----:B------:R-:W-:Y:S01]  /*09b0*/  UMOV UR6, 0x55555511 ;  /* 0x5555551100067882 */ /* 0x000fe20000000000 */
[C---:B------:R-:W-:Y:S01]  /*09c0*/  DFMA R14, R10.reuse, R14, -UR4 ;  /* 0x800000040a0e7e2b */ /* 0x040fe2000800000e */
[----:B------:R-:W-:Y:S01]  /*09d0*/  UMOV UR4, 0x55555554 ;  /* 0x5555555400047882 */ /* 0x000fe20000000000 */
[----:B------:R-:W-:Y:S01]  /*09e0*/  UMOV UR5, 0x3fc55555 ;  /* 0x3fc5555500057882 */ /* 0x000fe20000000000 */
[----:B------:R-:W-:Y:S01]  /*09f0*/  UMOV UR7, 0x3fc55555 ;  /* 0x3fc5555500077882 */ /* 0x000fe20000000000 */
[----:B------:R-:W-:Y:S01]  /*0a00*/  DFMA R18, R10, R18, -UR4 ;  /* 0x800000040a127e2b */ /* 0x000fe20008000012 */
[----:B------:R-:W-:Y:S01]  /*0a10*/  UMOV UR4, 0x55555551 ;  /* 0x5555555100047882 */ /* 0x000fe20000000000 */
[----:B------:R-:W-:Y:S01]  /*0a20*/  DFMA R22, R4, R22, UR6 ;  /* 0x0000000604167e2b */ /* 0x000fe20008000016 */
[----:B------:R-:W-:Y:S01]  /*0a30*/  UMOV UR5, 0x3fa55555 ;  /* 0x3fa5555500057882 */ /* 0x000fe20000000000 */
[----:B0-----:R-:W-:Y:S01]  /*0a40*/  DMUL R24, R20, R8 ;  /* 0x0000000814187228 */ /* 0x001fe20000000000 */
[----:B------:R-:W-:Y:S01]  /*0a50*/  FSETP.GEU.AND P2, PT, |R9|, 6.5827683646048100446e-37, PT ;  /* 0x036000000900780b */ /* 0x000fe20003f4e200 */
[C---:B------:R-:W-:Y:S01]  /*0a60*/  DFMA R14, R10.reuse, R14, UR4 ;  /* 0x000000040a0e7e2b */ /* 0x040fe2000800000e */
[----:B------:R-:W-:Y:S01]  /*0a70*/  UMOV UR4, 0xb ;  /* 0x0000000b00047882 */ /* 0x000fe20000000000 */
[----:B------:R-:W-:Y:S01]  /*0a80*/  UMOV UR5, 0x3fe00000 ;  /* 0x3fe0000000057882 */ /* 0x000fe20000000000 */
[----:B------:R-:W-:-:S02]  /*0a90*/  DFMA R18, R10, R18, RZ ;  /* 0x000000120a12722b */ /* 0x000fc400000000ff */
[----:B------:R-:W-:Y:S02]  /*0aa0*/  DFMA R22, R4, R22, UR4 ;  /* 0x0000000404167e2b */ /* 0x000fe40008000016 */
[----:B------:R-:W-:Y:S02]  /*0ab0*/  DFMA R26, R24, -UR12, R8 ;  /* 0x8000000c181a7c2b */ /* 0x000fe40008000008 */
[----:B------:R-:W-:Y:S02]  /*0ac0*/  DFMA R14, R10, R14, -0.5 ;  /* 0xbfe000000a0e742b */ /* 0x000fe4000000000e */
[----:B------:R-:W-:Y:S02]  /*0ad0*/  DFMA R12, R18, R12, R12 ;  /* 0x0000000c120c722b */ /* 0x000fe4000000000c */
[----:B------:R-:W-:Y:S02]  /*0ae0*/  DFMA R22, R4, R22, 1 ;  /* 0x3ff000000416742b */ /* 0x000fe40000000016 */
[----:B------:R-:W-:-:S02]  /*0af0*/  DFMA R20, R20, R26, R24 ;  /* 0x0000001a1414722b */ /* 0x000fc40000000018 */
[----:B------:R-:W-:Y:S01]  /*0b00*/  DFMA R14, R10, R14, 1 ;  /* 0x3ff000000a0e742b */ /* 0x000fe2000000000e */
[----:B------:R-:W-:-:S03]  /*0b10*/  LOP3.LUT R10, R0, 0x1, RZ, 0xc0, !PT ;  /* 0x00000001000a7812 */ /* 0x000fc600078ec0ff */
[----:B------:R-:W-:Y:S01]  /*0b20*/  DFMA R4, R4, R22, 1 ;  /* 0x3ff000000404742b */ /* 0x000fe20000000016 */
[----:B------:R-:W-:Y:S02]  /*0b30*/  LOP3.LUT R11, R13, 0x80000000, RZ, 0x3c, !PT ;  /* 0x800000000d0b7812 */ /* 0x000fe400078e3cff */
[----:B------:R-:W-:Y:S01]  /*0b40*/  ISETP.NE.U32.AND P1, PT, R10, 0x1, PT ;  /* 0x000000010a00780c */ /* 0x000fe20003f25070 */
[----:B------:R-:W-:-:S03]  /*0b50*/  FFMA R0, RZ, UR13, R21 ;  /* 0x0000000dff007c23 */ /* 0x000fc60008000015 */
[----:B------:R-:W-:Y:S02]  /*0b60*/  FSEL R25, R15, R13, !P1 ;  /* 0x0000000d0f197208 */ /* 0x000fe40004800000 */
[----:B------:R-:W-:Y:S01]  /*0b70*/  FSEL R19, R11, R15, !P1 ;  /* 0x0000000f0b137208 */ /* 0x000fe20004800000 */
[----:B------:R-:W-:Y:S01]  /*0b80*/  IMAD R23, R2, 0x100000, R5 ;  /* 0x0010000002177824 */ /* 0x000fe200078e0205 */
[----:B------:R-:W-:Y:S01]  /*0b90*/  FSEL R24, R14, R12, !P1 ;  /* 0x0000000c0e187208 */ /* 0x000fe20004800000 */
[----:B------:R-:W-:Y:S01]  /*0ba0*/  IMAD.MOV.U32 R22, RZ, RZ, R4 ;  /* 0x000000ffff167224 */ /* 0x000fe200078e0004 */
[----:B------:R-:W-:Y:S02]  /*0bb0*/  FSEL R18, R12, R14, !P1 ;  /* 0x0000000e0c127208 */ /* 0x000fe40004800000 */
[----:B------:R-:W-:Y:S02]  /*0bc0*/  FSETP.GT.AND P1, PT, |R0|, 1.469367938527859385e-39, PT ;  /* 0x001000000000780b */ /* 0x000fe40003f24200 */
[----:B------:R-:W-:-:S02]  /*0bd0*/  @P0 LOP3.LUT R11, R25, 0x80000000, RZ, 0x3c, !PT ;  /* 0x80000000190b0812 */ /* 0x000fc400078e3cff */
[----:B------:R-:W-:Y:S01]  /*0be0*/  @P0 LOP3.LUT R13, R19, 0x80000000, RZ, 0x3c, !PT ;  /* 0x80000000130d0812 */ /* 0x000fe200078e3cff */
[----:B------:R-:W-:Y:S08]  /*0bf0*/  @!P3 BRA `(.L_x_5) ;  /* 0x000000000034b947 */ /* 0x000ff00003800000 */
[----:B------:R-:W-:Y:S01]  /*0c00*/  FSETP.GEU.AND P4, PT, |R7|, 4.2275390625, PT ;  /* 0x408748000700780b */ /* 0x000fe20003f8e200 */
[----:B------:R-:W-:Y:S02]  /*0c10*/  DADD R6, R6, +INF ;  /* 0x7ff0000006067429 */ /* 0x000fe40000000000 */
[----:B------:R-:W-:-:S08]  /*0c20*/  DSETP.GEU.AND P3, PT, R16, RZ, PT ;  /* 0x000000ff1000722a */ /* 0x000fd00003f6e000 */
[----:B------:R-:W-:Y:S02]  /*0c30*/  FSEL R22, R6, RZ, P3 ;  /* 0x000000ff06167208 */ /* 0x000fe40001800000 */
[----:B------:R-:W-:Y:S02]  /*0c40*/  @!P4 LEA.HI R0, R2, R2, RZ, 0x1 ;  /* 0x000000020200c211 */ /* 0x000fe400078f08ff */
[----:B------:R-:W-:Y:S02]  /*0c50*/  FSEL R23, R7, RZ, P3 ;  /* 0x000000ff07177208 */ /* 0x000fe40001800000 */
[----:B------:R-:W-:-:S04]  /*0c60*/  @!P4 SHF.R.S32.HI R3, RZ, 0x1, R0 ;  /* 0x00000001ff03c819 */ /* 0x000fc80000011400 */
[----:B------:R-:W-:Y:S01]  /*0c70*/  @!P4 IADD3 R2, PT, PT, R2, -R3, RZ ;  /* 0x800000030202c210 */ /* 0x000fe20007ffe0ff */
[----:B------:R-:W-:-:S03]  /*0c80*/  @!P4 IMAD R3, R3, 0x100000, R5 ;  /* 0x001000000303c824 */ /* 0x000fc600078e0205 */
[----:B------:R-:W-:Y:S01]  /*0c90*/  @!P4 LEA R5, R2, 0x3ff00000, 0x14 ;  /* 0x3ff000000205c811 */ /* 0x000fe200078ea0ff */
[----:B------:R-:W-:Y:S02]  /*0ca0*/  @!P4 IMAD.MOV.U32 R2, RZ, RZ, R4 ;  /* 0x000000ffff02c224 */ /* 0x000fe400078e0004 */
[----:B------:R-:W-:-:S06]  /*0cb0*/  @!P4 IMAD.MOV.U32 R4, RZ, RZ, RZ ;  /* 0x000000ffff04c224 */ /* 0x000fcc00078e00ff */
[----:B------:R-:W-:-:S11]  /*0cc0*/  @!P4 DMUL R22, R2, R4 ;  /* 0x000000040216c228 */ /* 0x000fd60000000000 */
.L_x_5:
[----:B------:R-:W-:Y:S05]  /*0cd0*/  BSYNC.RECONVERGENT B0 ;  /* 0x0000000000007941 */ /* 0x000fea0003800200 */
.L_x_4:
[----:B------:R-:W-:Y:S01]  /*0ce0*/  BSSY.RECONVERGENT B0, `(.L_x_6) ;  /* 0x000000d000007945 */ /* 0x000fe20003800200 */
[----:B------:R-:W-:Y:S02]  /*0cf0*/  @P0 IMAD.MOV.U32 R25, RZ, RZ, R11 ;  /* 0x000000ffff190224 */ /* 0x000fe400078e000b */
[----:B------:R-:W-:Y:S01]  /*0d00*/  @P0 IMAD.MOV.U32 R19, RZ, RZ, R13 ;  /* 0x000000ffff130224 */ /* 0x000fe200078e000d */
[----:B------:R-:W-:Y:S06]  /*0d10*/  @P1 BRA P2, `(.L_x_7) ;  /* 0x0000000000241947 */ /* 0x000fec0001000000 */
        /* <DEDUP_REMOVED lines=9> */
.L_x_7:
[----:B------:R-:W-:Y:S05]  /*0db0*/  BSYNC.RECONVERGENT B0 ;  /* 0x0000000000007941 */ /* 0x000fea0003800200 */
.L_x_6:
[----:B------:R-:W-:Y:S01]  /*0dc0*/  UMOV UR4, 0x54442d18 ;  /* 0x54442d1800047882 */ /* 0x000fe20000000000 */
[----:B------:R-:W-:Y:S01]  /*0dd0*/  UMOV UR5, 0x401921fb ;  /* 0x401921fb00057882 */ /* 0x000fe20000000000 */
[----:B------:R-:W-:Y:S01]  /*0de0*/  BSSY.RECONVERGENT B0, `(.L_x_8) ;  /* 0x000001f000007945 */ /* 0x000fe20003800200 */
[----:B------:R-:W-:Y:S02]  /*0df0*/  DFMA R14, R20, -UR4, RZ ;  /* 0x80000004140e7c2b */ /* 0x000fe400080000ff */
[----:B------:R-:W-:Y:S02]  /*0e00*/  DMUL R20, RZ, R20 ;  /* 0x00000014ff147228 */ /* 0x000fe40000000000 */
[C---:B------:R-:W-:Y:S02]  /*0e10*/  DMUL R18, R22.reuse, R18 ;  /* 0x0000001216127228 */ /* 0x040fe40000000000 */
[----:B------:R-:W-:Y:S02]  /*0e20*/  DMUL R16, R22, R24 ;  /* 0x0000001816107228 */ /* 0x000fe40000000000 */
[----:B------:R-:W-:-:S02]  /*0e30*/  DSETP.NEU.AND P0, PT, |R14|, +INF , PT ;  /* 0x7ff000000e00742a */ /* 0x000fc40003f0d200 */
        /* <DEDUP_REMOVED lines=25> */
.L_x_9:
[----:B------:R-:W-:Y:S05]  /*0fd0*/  BSYNC.RECONVERGENT B0 ;  /* 0x0000000000007941 */ /* 0x000fea0003800200 */
.L_x_8:
        /* <DEDUP_REMOVED lines=14> */
[----:B------:R-:W-:Y:S01]  /*10c0*/  MOV R30, UR12 ;  /* 0x0000000c001e7c02 */ /* 0x000fe20008000f00 */
[----:B------:R-:W-:Y:S01]  /*10d0*/  IMAD.U32 R31, RZ, RZ, UR13 ;  /* 0x0000000dff1f7e24 */ /* 0x000fe2000f8e00ff */
[----:B------:R-:W-:Y:S01]  /*10e0*/  DADD R10, R4, -6.75539944105574400000e+15 ;  /* 0xc3380000040a7429 */ /* 0x000fe20000000000 */
[----:B------:R-:W-:Y:S01]  /*10f0*/  FSETP.GEU.AND P3, PT, |R7|, 4.1917929649353027344, PT ;  /* 0x4086232b0700780b */ /* 0x000fe20003f6e200 */
[----:B------:R-:W-:Y:S01]  /*1100*/  BSSY.RECONVERGENT B0, `(.L_x_10) ;  /* 0x000006c000007945 */ /* 0x000fe20003800200 */
[----:B------:R-:W-:Y:S01]  /*1110*/  LOP3.LUT P0, RZ, R0, 0x2, RZ, 0xc0, !PT ;  /* 0x0000000200ff7812 */ /* 0x000fe2000780c0ff */
        /* <DEDUP_REMOVED lines=42> */
[----:B------:R-:W-:Y:S01]  /*13c0*/  IMAD.IADD R8, R37, 0x1, R36 ;  /* 0x0000000125087824 */ /* 0x000fe200078e0224 */
[----:B------:R-:W-:Y:S01]  /*13d0*/  UMOV UR6, 0x11122322 ;  /* 0x1112232200067882 */ /* 0x000fe20000000000 */
[----:B------:R-:W-:Y:S01]  /*13e0*/  UMOV UR7, 0x3f811111 ;  /* 0x3f81111100077882 */ /* 0x000fe20000000000 */
[----:B------:R-:W-:Y:S01]  /*13f0*/  UMOV UR5, 0x3efa01a0 ;  /* 0x3efa01a000057882 */ /* 0x000fe20000000000 */
[----:B------:R-:W-:Y:S01]  /*1400*/  DFMA R28, R10, R26, UR6 ;  /* 0x000000060a1c7e2b */ /* 0x000fe2000800001a */
[----:B------:R-:W-:Y:S01]  /*1410*/  UMOV UR6, 0x555502a1 ;  /* 0x555502a100067882 */ /* 0x000fe20000000000 */
[C---:B------:R-:W-:Y:S01]  /*1420*/  DFMA R22, R12.reuse, R22, UR4 ;  /* 0x000000040c167e2b */ /* 0x040fe20008000016 */
[----:B------:R-:W0:Y:S01]  /*1430*/  I2F.F64 R8, R8 ;  /* 0x0000000800087312 */ /* 0x000e220000201c00 */
        /* <DEDUP_REMOVED lines=31> */
[----:B------:R-:W-:Y:S02]  /*1630*/  ISETP.NE.U32.AND P1, PT, R14, 0x1, PT ;  /* 0x000000010e00780c */ /* 0x000fe40003f25070 */
[----:B------:R-:W-:Y:S01]  /*1640*/  LOP3.LUT R15, R27, 0x80000000, RZ, 0x3c, !PT ;  /* 0x800000001b0f7812 */ /* 0x000fe200078e3cff */
[----:B------:R-:W-:Y:S02]  /*1650*/  FFMA R0, RZ, UR13, R3 ;  /* 0x0000000dff007c23 */ /* 0x000fe40008000003 */
[----:B------:R-:W-:Y:S02]  /*1660*/  FSEL R25, R13, R27, !P1 ;  /* 0x0000001b0d197208 */ /* 0x000fe40004800000 */
[----:B------:R-:W-:Y:S02]  /*1670*/  FSEL R27, R15, R13, !P1 ;  /* 0x0000000d0f1b7208 */ /* 0x000fe40004800000 */
[----:B------:R-:W-:Y:S01]  /*1680*/  FSEL R24, R12, R26, !P1 ;  /* 0x0000001a0c187208 */ /* 0x000fe20004800000 */
[----:B------:R-:W-:Y:S01]  /*1690*/  IMAD R23, R4, 0x100000, R11 ;  /* 0x0010000004177824 */ /* 0x000fe200078e020b */
[----:B------:R-:W-:Y:S01]  /*16a0*/  FSEL R26, R26, R12, !P1 ;  /* 0x0000000c1a1a7208 */ /* 0x000fe20004800000 */
[----:B------:R-:W-:Y:S01]  /*16b0*/  IMAD.MOV.U32 R22, RZ, RZ, R10 ;  /* 0x000000ffff167224 */ /* 0x000fe200078e000a */
[----:B------:R-:W-:-:S02]  /*16c0*/  FSETP.GT.AND P1, PT, |R0|, 1.469367938527859385e-39, PT ;  /* 0x001000000000780b */ /* 0x000fc40003f24200 */
[----:B------:R-:W-:Y:S02]  /*16d0*/  @P0 LOP3.LUT R13, R25, 0x80000000, RZ, 0x3c, !PT ;  /* 0x80000000190d0812 */ /* 0x000fe400078e3cff */
        /* <DEDUP_REMOVED lines=8> */
[----:B------:R-:W-:-:S05]  /*1760*/  @!P4 SHF.R.S32.HI R5, RZ, 0x1, R0 ;  /* 0x00000001ff05c819 */ /* 0x000fca0000011400 */
[----:B------:R-:W-:Y:S02]  /*1770*/  @!P4 IMAD.IADD R4, R4, 0x1, -R5 ;  /* 0x000000010404c824 */ /* 0x000fe400078e0a05 */
[----:B------:R-:W-:-:S03]  /*1780*/  @!P4 IMAD R11, R5, 0x100000, R11 ;  /* 0x00100000050bc824 */ /* 0x000fc600078e020b */
[----:B------:R-:W-:Y:S01]  /*1790*/  @!P4 LEA R5, R4, 0x3ff00000, 0x14 ;  /* 0x3ff000000405c811 */ /* 0x000fe200078ea0ff */
[----:B------:R-:W-:-:S06]  /*17a0*/  @!P4 IMAD.MOV.U32 R4, RZ, RZ, RZ ;  /* 0x000000ffff04c224 */ /* 0x000fcc00078e00ff */
[----:B------:R-:W-:-:S11]  /*17b0*/  @!P4 DMUL R22, R10, R4 ;  /* 0x000000040a16c228 */ /* 0x000fd60000000000 */
.L_x_11:
[----:B------:R-:W-:Y:S05]  /*17c0*/  BSYNC.RECONVERGENT B0 ;  /* 0x0000000000007941 */ /* 0x000fea0003800200 */
.L_x_10:
        /* <DEDUP_REMOVED lines=13> */
.L_x_13:
[----:B------:R-:W-:Y:S05]  /*18a0*/  BSYNC.RECONVERGENT B0 ;  /* 0x0000000000007941 */ /* 0x000fea0003800200 */
.L_x_12:
[----:B------:R-:W-:Y:S01]  /*18b0*/  UMOV UR4, 0x54442d18 ;  /* 0x54442d1800047882 */ /* 0x000fe20000000000 */
[----:B------:R-:W-:Y:S01]  /*18c0*/  UMOV UR5, 0x401921fb ;  /* 0x401921fb00057882 */ /* 0x000fe20000000000 */
[----:B------:R-:W-:Y:S01]  /*18d0*/  DMUL R6, RZ, R2 ;  /* 0x00000002ff067228 */ /* 0x000fe20000000000 */
[----:B------:R-:W-:Y:S01]  /*18e0*/  BSSY.RECONVERGENT B0, `(.L_x_14) ;  /* 0x000001e000007945 */ /* 0x000fe20003800200 */
[----:B------:R-:W-:Y:S02]  /*18f0*/  DFMA R14, R2, -UR4, RZ ;  /* 0x80000004020e7c2b */ /* 0x000fe400080000ff */
[C---:B------:R-:W-:Y:S02]  /*1900*/  DMUL R20, R22.reuse, R26 ;  /* 0x0000001a16147228 */ /* 0x040fe40000000000 */
[----:B------:R-:W-:Y:S02]  /*1910*/  DMUL R22, R22, R24 ;  /* 0x0000001816167228 */ /* 0x000fe40000000000 */
[----:B------:R-:W-:-:S02]  /*1920*/  DADD R24, RZ, R6 ;  /* 0x00000000ff187229 */ /* 0x000fc40000000006 */
[----:B------:R-:W-:-:S14]  /*1930*/  DSETP.NEU.AND P0, PT, |R14|, +INF , PT ;  /* 0x7ff000000e00742a */ /* 0x000fdc0003f0d200 */
        /* <DEDUP_REMOVED lines=24> */
.L_x_15:
[----:B------:R-:W-:Y:S05]  /*1ac0*/  BSYNC.RECONVERGENT B0 ;  /* 0x0000000000007941 */ /* 0x000fea0003800200 */
.L_x_14:
[----:B------:R-:W-:Y:S01]  /*1ad0*/  IMAD.MOV.U32 R2, RZ, RZ, 0x652b82fe ;  /* 0x652b82feff027424 */ /* 0x000fe200078e00ff */
[----:B------:R-:W-:Y:S01]  /*1ae0*/  UMOV UR4, 0xfefa39ef ;  /* 0xfefa39ef00047882 */ /* 0x000fe20000000000 */
[----:B------:R-:W-:Y:S01]  /*1af0*/  IMAD.MOV.U32 R3, RZ, RZ, 0x3ff71547 ;  /* 0x3ff71547ff037424 */ /* 0x000fe200078e00ff */
[----:B------:R-:W-:Y:S01]  /*1b00*/  UMOV UR5, 0x3fe62e42 ;  /* 0x3fe62e4200057882 */ /* 0x000fe20000000000 */
[----:B------:R-:W-:Y:S01]  /*1b10*/  IMAD.MOV.U32 R14, RZ, RZ, 0x2cb0d246 ;  /* 0x2cb0d246ff0e7424 */ /* 0x000fe200078e00ff */
[----:B------:R-:W-:Y:S01]  /*1b20*/  UMOV UR6, 0xf9785eba ;  /* 0xf9785eba00067882 */ /* 0x000fe20000000000 */
[----:B------:R-:W-:Y:S01]  /*1b30*/  IMAD.MOV.U32 R15, RZ, RZ, 0x3e5ae5f1 ;  /* 0x3e5ae5f1ff0f7424 */ /* 0x000fe200078e00ff */
[----:B------:R-:W-:Y:S01]  /*1b40*/  UMOV UR7, 0x3de5db65 ;  /* 0x3de5db6500077882 */ /* 0x000fe20000000000 */
[----:B------:R-:W-:Y:S01]  /*1b50*/  DFMA R2, R24, R2, 6.75539944105574400000e+15 ;  /* 0x433800001802742b */ /* 0x000fe20000000002 */
[----:B------:R-:W-:Y:S01]  /*1b60*/  LOP3.LUT P1, RZ, R0, 0x2, RZ, 0xc0, !PT ;  /* 0x0000000200ff7812 */ /* 0x000fe2000782c0ff */
[----:B------:R-:W0:Y:S01]  /*1b70*/  LDCU UR11, c[0x0][0x390] ;  /* 0x00007200ff0b77ac */ /* 0x000e220008000800 */
[----:B------:R-:W-:Y:S01]  /*1b80*/  FSETP.GEU.AND P2, PT, |R25|, 4.1917929649353027344, PT ;  /* 0x4086232b1900780b */ /* 0x000fe20003f4e200 */
[----:B------:R-:W-:Y:S01]  /*1b90*/  BSSY.RECONVERGENT B0, `(.L_x_16) ;  /* 0x0000061000007945 */ /* 0x000fe20003800200 */
[----:B------:R-:W1:Y:S03]  /*1ba0*/  LDCU.64 UR14, c[0x0][0x358] ;  /* 0x00006b00ff0e77ac */ /* 0x000e660008000a00 */
[----:B------:R-:W-:-:S08]  /*1bb0*/  DADD R4, R2, -6.75539944105574400000e+15 ;  /* 0xc338000002047429 */ /* 0x000fd00000000000 */
[----:B------:R-:W-:Y:S01]  /*1bc0*/  DFMA R10, R4, -UR4, R24 ;  /* 0x80000004040a7c2b */ /* 0x000fe20008000018 */
[----:B------:R-:W-:Y:S01]  /*1bd0*/  UMOV UR4, 0x3b39803f ;  /* 0x3b39803f00047882 */ /* 0x000fe20000000000 */
[----:B------:R-:W-:-:S06]  /*1be0*/  UMOV UR5, 0x3c7abc9e ;  /* 0x3c7abc9e00057882 */ /* 0x000fcc0000000000 */
[----:B------:R-:W-:Y:S01]  /*1bf0*/  DFMA R4, R4, -UR4, R10 ;  /* 0x8000000404047c2b */ /* 0x000fe2000800000a */
[----:B------:R-:W-:Y:S01]  /*1c00*/  UMOV UR4, 0x69ce2bdf ;  /* 0x69ce2bdf00047882 */ /* 0x000fe20000000000 */
[----:B------:R-:W-:Y:S01]  /*1c10*/  IMAD.MOV.U32 R10, RZ, RZ, -0x35dec16 ;  /* 0xfca213eaff0a7424 */ /* 0x000fe200078e00ff */
[----:B------:R-:W-:Y:S01]  /*1c20*/  UMOV UR5, 0x3e5ade15 ;  /* 0x3e5ade1500057882 */ /* 0x000fe20000000000 */
[----:B------:R-:W-:-:S06]  /*1c30*/  IMAD.MOV.U32 R11, RZ, RZ, 0x3e928af3 ;  /* 0x3e928af3ff0b7424 */ /* 0x000fcc00078e00ff */
[----:B------:R-:W-:Y:S01]  /*1c40*/  DFMA R10, R4, UR4, R10 ;  /* 0x00000004040a7c2b */ /* 0x000fe2000800000a */
[----:B------:R-:W-:Y:S01]  /*1c50*/  UMOV UR4, 0x62401315 ;  /* 0x6240131500047882 */ /* 0x000fe20000000000 */
[----:B------:R-:W-:-:S06]  /*1c60*/  UMOV UR5, 0x3ec71dee ;  /* 0x3ec71dee00057882 */ /* 0x000fcc0000000000 */
[----:B------:R-:W-:Y:S01]  /*1c70*/  DFMA R12, R4, R10, UR4 ;  /* 0x00000004040c7e2b */ /* 0x000fe2000800000a */
[----:B------:R-:W-:Y:S01]  /*1c80*/  UMOV UR4, 0x7c89eb71 ;  /* 0x7c89eb7100047882 */ /* 0x000fe20000000000 */
[----:B------:R-:W-:Y:S01]  /*1c90*/  DMUL R10, R8, R8 ;  /* 0x00000008080a7228 */ /* 0x000fe20000000000 */
[----:B------:R-:W-:-:S05]  /*1ca0*/  UMOV UR5, 0x3efa0199 ;  /* 0x3efa019900057882 */ /* 0x000fca0000000000 */
[----:B------:R-:W-:Y:S01]  /*1cb0*/  DFMA R26, R4, R12, UR4 ;  /* 0x00000004041a7e2b */ /* 0x000fe2000800000c */
[----:B------:R-:W-:Y:S01]  /*1cc0*/  UMOV UR4, 0x20fd8164 ;  /* 0x20fd816400047882 */ /* 0x000fe20000000000 */
[----:B------:R-:W-:Y:S01]  /*1cd0*/  IMAD.MOV.U32 R12, RZ, RZ, -0x3e107ad8 ;  /* 0xc1ef8528ff0c7424 */ /* 0x000fe200078e00ff */
[----:B------:R-:W-:Y:S01]  /*1ce0*/  MOV R13, 0x3e21eea7 ;  /* 0x3e21eea7000d7802 */ /* 0x000fe20000000f00 */
[C---:B------:R-:W-:Y:S01]  /*1cf0*/  DFMA R14, R10.reuse, UR6, -R14 ;  /* 0x000000060a0e7c2b */ /* 0x040fe2000800080e */
[----:B------:R-:W-:Y:S01]  /*1d00*/  UMOV UR5, 0x3da8ff83 ;  /* 0x3da8ff8300057882 */ /* 0x000fe20000000000 */
[----:B------:R-:W-:Y:S01]  /*1d10*/  UMOV UR6, 0x14761f65 ;  /* 0x14761f6500067882 */ /* 0x000fe20000000000 */
[----:B------:R-:W-:Y:S02]  /*1d20*/  UMOV UR7, 0x3f2a01a0 ;  /* 0x3f2a01a000077882 */ /* 0x000fe40000000000 */
[----:B------:R-:W-:Y:S01]  /*1d30*/  DFMA R12, R10, -UR4, R12 ;  /* 0x800000040a0c7c2b */ /* 0x000fe2000800000c */
[----:B------:R-:W-:Y:S01]  /*1d40*/  UMOV UR4, 0x8e06e6d9 ;  /* 0x8e06e6d900047882 */ /* 0x000fe20000000000 */
[----:B------:R-:W-:Y:S01]  /*1d50*/  DFMA R26, R4, R26, UR6 ;  /* 0x00000006041a7e2b */ /* 0x000fe2000800001a */
[----:B------:R-:W-:Y:S01]  /*1d60*/  UMOV UR6, 0x69ace392 ;  /* 0x69ace39200067882 */ /* 0x000fe20000000000 */
[----:B------:R-:W-:Y:S01]  /*1d70*/  UMOV UR7, 0x3ec71de3 ;  /* 0x3ec71de300077882 */ /* 0x000fe20000000000 */
[----:B------:R-:W-:Y:S01]  /*1d80*/  UMOV UR5, 0x3e927e4f ;  /* 0x3e927e4f00057882 */ /* 0x000fe20000000000 */
[C---:B------:R-:W-:Y:S01]  /*1d90*/  DFMA R14, R10.reuse, R14, UR6 ;  /* 0x000000060a0e7e2b */ /* 0x040fe2000800000e */
[----:B------:R-:W-:Y:S01]  /*1da0*/  UMOV UR6, 0x1852b7af ;  /* 0x1852b7af00067882 */ /* 0x000fe20000000000 */
[----:B------:R-:W-:Y:S01]  /*1db0*/  UMOV UR7, 0x3f56c16c ;  /* 0x3f56c16c00077882 */ /* 0x000fe20000000000 */
[----:B------:R-:W-:Y:S01]  /*1dc0*/  DFMA R12, R10, R12, -UR4 ;  /* 0x800000040a0c7e2b */ /* 0x000fe2000800000c */
[----:B------:R-:W-:Y:S01]  /*1dd0*/  UMOV UR4, 0x19ddbce9 ;  /* 0x19ddbce900047882 */ /* 0x000fe20000000000 */
[----:B------:R-:W-:Y:S01]  /*1de0*/  DFMA R26, R4, R26, UR6 ;  /* 0x00000006041a7e2b */ /* 0x000fe2000800001a */
[----:B------:R-:W-:Y:S01]  /*1df0*/  UMOV UR6, 0x19db62a1 ;  /* 0x19db62a100067882 */ /* 0x000fe20000000000 */
[----:B------:R-:W-:Y:S01]  /*1e00*/  UMOV UR7, 0x3f2a01a0 ;  /* 0x3f2a01a000077882 */ /* 0x000fe20000000000 */
[----:B------:R-:W-:Y:S01]  /*1e10*/  UMOV UR5, 0x3efa01a0 ;  /* 0x3efa01a000057882 */ /* 0x000fe20000000000 */
[C---:B------:R-:W-:Y:S01]  /*1e20*/  DFMA R14, R10.reuse, R14, -UR6 ;  /* 0x800000060a0e7e2b */ /* 0x040fe2000800000e */
[----:B------:R-:W-:Y:S01]  /*1e30*/  UMOV UR6, 0x11122322 ;  /* 0x1112232200067882 */ /* 0x000fe20000000000 */
[----:B------:R-:W-:Y:S01]  /*1e40*/  UMOV UR7, 0x3f811111 ;  /* 0x3f81111100077882 */ /* 0x000fe20000000000 */
[----:B------:R-:W-:Y:S01]  /*1e50*/  DFMA R12, R10, R12, UR4 ;  /* 0x000000040a0c7e2b */ /* 0x000fe2000800000c */
[----:B------:R-:W-:Y:S01]  /*1e60*/  UMOV UR4, 0x16c15d47 ;  /* 0x16c15d4700047882 */ /* 0x000fe20000000000 */
[----:B------:R-:W-:Y:S01]  /*1e70*/  DFMA R26, R4, R26, UR6 ;  /* 0x00000006041a7e2b */ /* 0x000fe2000800001a */
        /* <DEDUP_REMOVED lines=13> */
[----:B------:R-:W-:Y:S01]  /*1f50*/  DFMA R12, R10, R12, UR4 ;  /* 0x000000040a0c7e2b */ /* 0x000fe2000800000c */
[----:B------:R-:W-:Y:S01]  /*1f60*/  UMOV UR4, 0xb ;  /* 0x0000000b00047882 */ /* 0x000fe20000000000 */
[----:B------:R-:W-:Y:S01]  /*1f70*/  DFMA R26, R4, R26, UR6 ;  /* 0x00000006041a7e2b */ /* 0x000fe2000800001a */
[----:B------:R-:W-:-:S03]  /*1f80*/  UMOV UR5, 0x3fe00000 ;  /* 0x3fe0000000057882 */ /* 0x000fc60000000000 */
[C---:B------:R-:W-:Y:S02]  /*1f90*/  DFMA R14, R10.reuse, R14, RZ ;  /* 0x0000000e0a0e722b */ /* 0x040fe400000000ff */
[----:B------:R-:W-:Y:S02]  /*1fa0*/  DFMA R12, R10, R12, -0.5 ;  /* 0xbfe000000a0c742b */ /* 0x000fe4000000000c */
[----:B------:R-:W-:-:S04]  /*1fb0*/  DFMA R26, R4, R26, UR4 ;  /* 0x00000004041a7e2b */ /* 0x000fc8000800001a */
[----:B------:R-:W-:Y:S02]  /*1fc0*/  DFMA R14, R14, R8, R8 ;  /* 0x000000080e0e722b */ /* 0x000fe40000000008 */
[----:B------:R-:W-:Y:S01]  /*1fd0*/  DFMA R12, R10, R12, 1 ;  /* 0x3ff000000a0c742b */ /* 0x000fe2000000000c */
[----:B------:R-:W-:Y:S01]  /*1fe0*/  LOP3.LUT R8, R0, 0x1, RZ, 0xc0, !PT ;  /* 0x0000000100087812 */ /* 0x000fe200078ec0ff */
[----:B------:R-:W-:-:S03]  /*1ff0*/  DFMA R26, R4, R26, 1 ;  /* 0x3ff00000041a742b */ /* 0x000fc6000000001a */
[----:B------:R-:W-:-:S03]  /*2000*/  ISETP.NE.U32.AND P0, PT, R8, 0x1, PT ;  /* 0x000000010800780c */ /* 0x000fc60003f05070 */
[----:B------:R-:W-:Y:S02]  /*2010*/  LOP3.LUT R9, R15, 0x80000000, RZ, 0x3c, !PT ;  /* 0x800000000f097812 */ /* 0x000fe400078e3cff */
[----:B------:R-:W-:Y:S02]  /*2020*/  DFMA R10, R4, R26, 1 ;  /* 0x3ff00000040a742b */ /* 0x000fe4000000001a */
[----:B------:R-:W-:Y:S02]  /*2030*/  FSEL R5, R9, R13, !P0 ;  /* 0x0000000d09057208 */ /* 0x000fe40004000000 */
[----:B------:R-:W-:Y:S02]  /*2040*/  FSEL R27, R13, R15, !P0 ;  /* 0x0000000f0d1b7208 */ /* 0x000fe40004000000 */
[----:B------:R-:W-:Y:S02]  /*2050*/  @P1 LOP3.LUT R29, R5, 0x80000000, RZ, 0x3c, !PT ;  /* 0x80000000051d1812 */ /* 0x000fe400078e3cff */
[----:B------:R-:W-:-:S02]  /*2060*/  FSEL R4, R14, R12, !P0 ;  /* 0x0000000c0e047208 */ /* 0x000fc40004000000 */
[----:B------:R-:W-:Y:S01]  /*2070*/  FSEL R26, R12, R14, !P0 ;  /* 0x0000000e0c1a7208 */ /* 0x000fe20004000000 */
[----:B------:R-:W-:Y:S01]  /*2080*/  IMAD R9, R2, 0x100000, R11 ;  /* 0x0010000002097824 */ /* 0x000fe200078e020b */
[----:B------:R-:W-:Y:S01]  /*2090*/  @P1 LOP3.LUT R13, R27, 0x80000000, RZ, 0x3c, !PT ;  /* 0x800000001b0d1812 */ /* 0x000fe200078e3cff */
[----:B------:R-:W-:Y:S02]  /*20a0*/  @P1 IMAD.MOV.U32 R5, RZ, RZ, R29 ;  /* 0x000000ffff051224 */ /* 0x000fe400078e001d */
[----:B------:R-:W-:Y:S01]  /*20b0*/  IMAD.MOV.U32 R8, RZ, RZ, R10 ;  /* 0x000000ffff087224 */ /* 0x000fe200078e000a */
[----:B01----:R-:W-:Y:S06]  /*20c0*/  @!P2 BRA `(.L_x_17) ;  /* 0x000000000034a947 */ /* 0x003fec0003800000 */
[----:B------:R-:W-:Y:S01]  /*20d0*/  FSETP.GEU.AND P2, PT, |R25|, 4.2275390625, PT ;  /* 0x408748001900780b */ /* 0x000fe20003f4e200 */
[----:B------:R-:W-:Y:S02]  /*20e0*/  DADD R24, R24, +INF ;  /* 0x7ff0000018187429 */ /* 0x000fe40000000000 */
[----:B------:R-:W-:-:S08]  /*20f0*/  DSETP.GEU.AND P0, PT, R6, RZ, PT ;  /* 0x000000ff0600722a */ /* 0x000fd00003f0e000 */
[----:B------:R-:W-:Y:S02]  /*2100*/  FSEL R8, R24, RZ, P0 ;  /* 0x000000ff18087208 */ /* 0x000fe40000000000 */
[----:B------:R-:W-:Y:S01]  /*2110*/  @!P2 LEA.HI R0, R2, R2, RZ, 0x1 ;  /* 0x000000020200a211 */ /* 0x000fe200078f08ff */
[----:B------:R-:W-:Y:S01]  /*2120*/  @!P2 IMAD.MOV.U32 R6, RZ, RZ, RZ ;  /* 0x000000ffff06a224 */ /* 0x000fe200078e00ff */
[----:B------:R-:W-:Y:S02]  /*2130*/  FSEL R9, R25, RZ, P0 ;  /* 0x000000ff19097208 */ /* 0x000fe40000000000 */
[----:B------:R-:W-:-:S05]  /*2140*/  @!P2 SHF.R.S32.HI R3, RZ, 0x1, R0 ;  /* 0x00000001ff03a819 */ /* 0x000fca0000011400 */
[----:B------:R-:W-:Y:S02]  /*2150*/  @!P2 IMAD.IADD R2, R2, 0x1, -R3 ;  /* 0x000000010202a824 */ /* 0x000fe400078e0a03 */
[----:B------:R-:W-:-:S03]  /*2160*/  @!P2 IMAD R3, R3, 0x100000, R11 ;  /* 0x001000000303a824 */ /* 0x000fc600078e020b */
[----:B------:R-:W-:Y:S01]  /*2170*/  @!P2 LEA R7, R2, 0x3ff00000, 0x14 ;  /* 0x3ff000000207a811 */ /* 0x000fe200078ea0ff */
[----:B------:R-:W-:-:S06]  /*2180*/  @!P2 IMAD.MOV.U32 R2, RZ, RZ, R10 ;  /* 0x000000ffff02a224 */ /* 0x000fcc00078e000a */
[----:B------:R-:W-:-:S11]  /*2190*/  @!P2 DMUL R8, R2, R6 ;  /* 0x000000060208a228 */ /* 0x000fd60000000000 */
.L_x_17:
[----:B------:R-:W-:Y:S05]  /*21a0*/  BSYNC.RECONVERGENT B0 ;  /* 0x0000000000007941 */ /* 0x000fea0003800200 */
.L_x_16:
[----:B------:R-:W-:Y:S01]  /*21b0*/  UISETP.GE.U32.AND UP0, UPT, UR11, 0x2, UPT ;  /* 0x000000020b00788c */ /* 0x000fe2000bf06070 */
[----:B------:R-:W-:Y:S01]  /*21c0*/  @P1 IMAD.MOV.U32 R27, RZ, RZ, R13 ;  /* 0x000000ffff1b1224 */ /* 0x000fe200078e000d */
[C---:B------:R-:W-:Y:S01]  /*21d0*/  DMUL R24, R8.reuse, R4 ;  /* 0x0000000408187228 */ /* 0x040fe20000000000 */
[----:B------:R-:W-:Y:S02]  /*21e0*/  CS2R R28, SRZ ;  /* 0x00000000001c7805 */ /* 0x000fe4000001ff00 */
[----:B------:R-:W-:Y:S02]  /*21f0*/  CS2R R30, SRZ ;  /* 0x00000000001e7805 */ /* 0x000fe4000001ff00 */
[----:B------:R-:W-:Y:S02]  /*2200*/  DMUL R26, R8, R26 ;  /* 0x0000001a081a7228 */ /* 0x000fe40000000000 */
[----:B------:R-:W-:Y:S09]  /*2210*/  BRA.U !UP0, `(.L_x_18) ;  /* 0x0000001108487547 */ /* 0x000ff2000b800000 */
[----:B------:R-:W-:Y:S01]  /*2220*/  USHF.R.U32.HI UR4, URZ, 0x1, UR11 ;  /* 0x00000001ff047899 */ /* 0x000fe2000801160b */
[----:B------:R-:W-:Y:S02]  /*2230*/  CS2R R30, SRZ ;  /* 0x00000000001e7805 */ /* 0x000fe4000001ff00 */
[----:B------:R-:W-:Y:S01]  /*2240*/  CS2R R28, SRZ ;  /* 0x00000000001c7805 */ /* 0x000fe2000001ff00 */
[----:B------:R-:W-:-:S03]  /*2250*/  UIADD3 UR9, UPT, UPT, -UR4, URZ, URZ ;  /* 0x000000ff04097290 */ /* 0x000fc6000fffe1ff */
[----:B------:R-:W-:-:S09]  /*2260*/  UMOV UR4, URZ ;  /* 0x000000ff00047c82 */ /* 0x000fd20008000000 */
.L_x_28:
[----:B------:R-:W0:Y:S01]  /*2270*/  MUFU.RCP64H R3, UR13 ;  /* 0x0000000d00037d08 */ /* 0x000e220008001800 */
[----:B------:R-:W-:Y:S01]  /*2280*/  IMAD.U32 R4, RZ, RZ, UR12 ;  /* 0x0000000cff047e24 */ /* 0x000fe2000f8e00ff */
[----:B------:R-:W-:Y:S01]  /*2290*/  BSSY.RECONVERGENT B0, `(.L_x_19) ;  /* 0x000001c000007945 */ /* 0x000fe20003800200 */
[----:B------:R-:W-:Y:S02]  /*22a0*/  IMAD.U32 R5, RZ, RZ, UR13 ;  /* 0x0000000dff057e24 */ /* 0x000fe4000f8e00ff */
[----:B------:R-:W-:Y:S02]  /*22b0*/  IMAD.MOV.U32 R2, RZ, RZ, 0x1 ;  /* 0x00000001ff027424 */ /* 0x000fe400078e00ff */
[----:B------:R-:W-:-:S06]  /*22c0*/  IMAD R8, R37, UR4, RZ ;  /* 0x0000000425087c24 */ /* 0x000fcc000f8e02ff */
[----:B------:R-:W1:Y:S01]  /*22d0*/  I2F.F64 R8, R8 ;  /* 0x0000000800087312 */ /* 0x000e620000201c00 */
[----:B0-----:R-:W-:-:S08]  /*22e0*/  DFMA R4, R2, -R4, 1 ;  /* 0x3ff000000204742b */ /* 0x001fd00000000804 */
[----:B------:R-:W-:Y:S01]  /*22f0*/  DFMA R4, R4, R4, R4 ;  /* 0x000000040404722b */ /* 0x000fe20000000004 */
[----:B-1----:R-:W-:-:S07]  /*2300*/  FSETP.GEU.AND P1, PT, |R9|, 6.5827683646048100446e-37, PT ;  /* 0x036000000900780b */ /* 0x002fce0003f2e200 */
        /* <DEDUP_REMOVED lines=20> */
.L_x_20:
[----:B------:R-:W-:Y:S05]  /*2450*/  BSYNC.RECONVERGENT B0 ;  /* 0x0000000000007941 */ /* 0x000fea0003800200 */
.L_x_19:
[----:B------:R-:W0:Y:S01]  /*2460*/  LDCU UR5, c[0x0][0x390] ;  /* 0x00007200ff0577ac */ /* 0x000e220008000800 */
[----:B------:R-:W-:Y:S01]  /*2470*/  IMAD.MOV.U32 R43, RZ, RZ, RZ ;  /* 0x000000ffff2b7224 */ /* 0x000fe200078e00ff */
[----:B------:R-:W-:Y:S01]  /*2480*/  USHF.L.U32 UR10, UR4, 0x1, URZ ;  /* 0x00000001040a7899 */ /* 0x000fe200080006ff */
[----:B------:R-:W1:Y:S01]  /*2490*/  LDCU UR11, c[0x0][0x390] ;  /* 0x00007200ff0b77ac */ /* 0x000e620008000800 */
[----:B------:R-:W2:Y:S01]  /*24a0*/  LDCU.64 UR16, c[0x0][0x380] ;  /* 0x00007000ff1077ac */ /* 0x000ea20008000a00 */
[----:B------:R-:W-:Y:S01]  /*24b0*/  UMOV UR8, UR9 ;  /* 0x0000000900087c82 */ /* 0x000fe20008000000 */
[----:B0-----:R-:W-:-:S12]  /*24c0*/  UIMAD UR5, UR10, UR5, URZ ;  /* 0x000000050a0572a4 */ /* 0x001fd8000f8e02ff */
.L_x_27:
[----:B------:R-:W0:Y:S01]  /*24d0*/  MUFU.RCP64H R3, UR13 ;  /* 0x0000000d00037d08 */ /* 0x000e220008001800 */
[----:B------:R-:W-:Y:S01]  /*24e0*/  IMAD.U32 R4, RZ, RZ, UR12 ;  /* 0x0000000cff047e24 */ /* 0x000fe2000f8e00ff */
[----:B------:R-:W-:Y:S01]  /*24f0*/  BSSY.RECONVERGENT B0, `(.L_x_21) ;  /* 0x000001b000007945 */ /* 0x000fe20003800200 */
[----:B------:R-:W-:Y:S02]  /*2500*/  IMAD.U32 R5, RZ, RZ, UR13 ;  /* 0x0000000dff057e24 */ /* 0x000fe4000f8e00ff */
[----:B------:R-:W-:-:S03]  /*2510*/  IMAD.MOV.U32 R2, RZ, RZ, 0x1 ;  /* 0x00000001ff027424 */ /* 0x000fc600078e00ff */
[----:B------:R-:W3:Y:S03]  /*2520*/  I2F.F64.U32 R8, R43 ;  /* 0x0000002b00087312 */ /* 0x000ee60000201800 */
[----:B0-----:R-:W-:Y:S01]  /*2530*/  DFMA R4, R2, -R4, 1 ;  /* 0x3ff000000204742b */ /* 0x001fe20000000804 */
[----:B---3--:R-:W-:-:S07]  /*2540*/  FSETP.GEU.AND P1, PT, |R9|, 6.5827683646048100446e-37, PT ;  /* 0x036000000900780b */ /* 0x008fce0003f2e200 */
        /* <DEDUP_REMOVED lines=13> */
[----:B------:R-:W-:Y:S01]  /*2620*/  MOV R11, UR13 ;  /* 0x0000000d000b7c02 */ /* 0x000fe20008000f00 */
[----:B------:R-:W-:Y:S01]  /*2630*/  IMAD.U32 R10, RZ, RZ, UR12 ;  /* 0x0000000cff0a7e24 */ /* 0x000fe2000f8e00ff */
[----:B------:R-:W-:Y:S01]  /*2640*/  MOV R0, 0x2680 ;  /* 0x0000268000007802 */ /* 0x000fe20000000f00 */
[----:B------:R-:W-:Y:S02]  /*2650*/  IMAD.U32 R2, RZ, RZ, UR12 ;  /* 0x0000000cff027e24 */ /* 0x000fe4000f8e00ff */
[----:B------:R-:W-:-:S07]  /*2660*/  IMAD.MOV.U32 R11, RZ, RZ, R3 ;  /* 0x000000ffff0b7224 */ /* 0x000fce00078e0003 */
[----:B-12---:R-:W-:Y:S05]  /*2670*/  CALL.REL.NOINC `($__internal_1_$__cuda_sm20_div_rn_f64_full) ;  /* 0x0000001000a07944 */ /* 0x006fea0003c00000 */
[----:B------:R-:W-:Y:S02]  /*2680*/  IMAD.MOV.U32 R2, RZ, RZ, R4 ;  /* 0x000000ffff027224 */ /* 0x000fe400078e0004 */
[----:B------:R-:W-:-:S07]  /*2690*/  IMAD.MOV.U32 R3, RZ, RZ, R5 ;  /* 0x000000ffff037224 */ /* 0x000fce00078e0005 */
.L_x_22:
[----:B-12---:R-:W-:Y:S05]  /*26a0*/  BSYNC.RECONVERGENT B0 ;  /* 0x0000000000007941 */ /* 0x006fea0003800200 */
.L_x_21:
[----:B------:R-:W-:Y:S01]  /*26b0*/  DADD R2, R2, R6 ;  /* 0x0000000002027229 */ /* 0x000fe20000000006 */
[----:B------:R-:W-:Y:S01]  /*26c0*/  UMOV UR6, 0x54442d18 ;  /* 0x54442d1800067882 */ /* 0x000fe20000000000 */
[----:B------:R-:W-:Y:S01]  /*26d0*/  UMOV UR7, 0x401921fb ;  /* 0x401921fb00077882 */ /* 0x000fe20000000000 */
[----:B------:R-:W-:Y:S05]  /*26e0*/  BSSY.RECONVERGENT B0, `(.L_x_23) ;  /* 0x000001b000007945 */ /* 0x000fea0003800200 */
        /* <DEDUP_REMOVED lines=26> */
.L_x_24:
[----:B------:R-:W-:Y:S05]  /*2890*/  BSYNC.RECONVERGENT B0 ;  /* 0x0000000000007941 */ /* 0x000fea0003800200 */
.L_x_23:
[----:B------:R-:W-:Y:S01]  /*28a0*/  IMAD.MOV.U32 R2, RZ, RZ, 0x652b82fe ;  /* 0x652b82feff027424 */ /* 0x000fe200078e00ff */
[----:B------:R-:W-:Y:S01]  /*28b0*/  UMOV UR6, 0xfefa39ef ;  /* 0xfefa39ef00067882 */ /* 0x000fe20000000000 */
[----:B------:R-:W-:Y:S01]  /*28c0*/  IMAD.MOV.U32 R3, RZ, RZ, 0x3ff71547 ;  /* 0x3ff71547ff037424 */ /* 0x000fe200078e00ff */
[----:B------:R-:W-:Y:S01]  /*28d0*/  UMOV UR7, 0x3fe62e42 ;  /* 0x3fe62e4200077882 */ /* 0x000fe20000000000 */
[----:B------:R-:W-:Y:S01]  /*28e0*/  IMAD.MOV.U32 R38, RZ, RZ, -0x3e107ad8 ;  /* 0xc1ef8528ff267424 */ /* 0x000fe200078e00ff */
[----:B------:R-:W-:Y:S01]  /*28f0*/  UMOV UR18, 0xf9785eba ;  /* 0xf9785eba00127882 */ /* 0x000fe20000000000 */
[----:B------:R-:W-:Y:S01]  /*2900*/  IMAD.MOV.U32 R39, RZ, RZ, 0x3e21eea7 ;  /* 0x3e21eea7ff277424 */ /* 0x000fe200078e00ff */
[----:B------:R-:W-:Y:S01]  /*2910*/  UMOV UR19, 0x3de5db65 ;  /* 0x3de5db6500137882 */ /* 0x000fe20000000000 */
[----:B------:R-:W-:Y:S01]  /*2920*/  DFMA R2, R34, R2, 6.75539944105574400000e+15 ;  /* 0x433800002202742b */ /* 0x000fe20000000002 */
[----:B------:R-:W-:Y:S01]  /*2930*/  IMAD.MOV.U32 R12, RZ, RZ, 0x2cb0d246 ;  /* 0x2cb0d246ff0c7424 */ /* 0x000fe200078e00ff */
[----:B------:R-:W-:Y:S01]  /*2940*/  LOP3.LUT P1, RZ, R0, 0x2, RZ, 0xc0, !PT ;  /* 0x0000000200ff7812 */ /* 0x000fe2000782c0ff */
[----:B------:R-:W-:Y:S01]  /*2950*/  IMAD.MOV.U32 R13, RZ, RZ, 0x3e5ae5f1 ;  /* 0x3e5ae5f1ff0d7424 */ /* 0x000fe200078e00ff */
[----:B------:R-:W-:Y:S04]  /*2960*/  BSSY.RECONVERGENT B0, `(.L_x_25) ;  /* 0x0000060000007945 */ /* 0x000fe80003800200 */
        /* <DEDUP_REMOVED lines=18> */
[----:B------:R-:W-:Y:S01]  /*2a90*/  UMOV UR7, 0x3da8ff83 ;  /* 0x3da8ff8300077882 */ /* 0x000fe20000000000 */
[C---:B------:R-:W-:Y:S01]  /*2aa0*/  DFMA R12, R10.reuse, UR18, -R12 ;  /* 0x000000120a0c7c2b */ /* 0x040fe2000800080c */
[----:B------:R-:W-:Y:S01]  /*2ab0*/  UMOV UR18, 0x69ace392 ;  /* 0x69ace39200127882 */ /* 0x000fe20000000000 */
[----:B------:R-:W-:Y:S01]  /*2ac0*/  DFMA R38, R10, -UR6, R38 ;  /* 0x800000060a267c2b */ /* 0x000fe20008000026 */
[----:B------:R-:W-:Y:S01]  /*2ad0*/  UMOV UR6, 0x14761f65 ;  /* 0x14761f6500067882 */ /* 0x000fe20000000000 */
[----:B------:R-:W-:Y:S01]  /*2ae0*/  UMOV UR7, 0x3f2a01a0 ;  /* 0x3f2a01a000077882 */ /* 0x000fe20000000000 */
[----:B------:R-:W-:Y:S01]  /*2af0*/  UMOV UR19, 0x3ec71de3 ;  /* 0x3ec71de300137882 */ /* 0x000fe20000000000 */
[----:B------:R-:W-:Y:S01]  /*2b00*/  DFMA R14, R8, R14, UR6 ;  /* 0x00000006080e7e2b */ /* 0x000fe2000800000e */
[----:B------:R-:W-:Y:S01]  /*2b10*/  UMOV UR6, 0x8e06e6d9 ;  /* 0x8e06e6d900067882 */ /* 0x000fe20000000000 */
[----:B------:R-:W-:Y:S01]  /*2b20*/  UMOV UR7, 0x3e927e4f ;  /* 0x3e927e4f00077882 */ /* 0x000fe20000000000 */
[C---:B------:R-:W-:Y:S01]  /*2b30*/  DFMA R12, R10.reuse, R12, UR18 ;  /* 0x000000120a0c7e2b */ /* 0x040fe2000800000c */
[----:B------:R-:W-:Y:S01]  /*2b40*/  UMOV UR18, 0x19db62a1 ;  /* 0x19db62a100127882 */ /* 0x000fe20000000000 */
[----:B------:R-:W-:Y:S01]  /*2b50*/  DFMA R38, R10, R38, -UR6 ;  /* 0x800000060a267e2b */ /* 0x000fe20008000026 */
        /* <DEDUP_REMOVED lines=23> */
[----:B------:R-:W-:-:S02]  /*2cd0*/  DFMA R12, R10, R12, -UR18 ;  /* 0x800000120a0c7e2b */ /* 0x000fc4000800000c */
[----:B------:R-:W-:Y:S01]  /*2ce0*/  DFMA R38, R10, R38, UR6 ;  /* 0x000000060a267e2b */ /* 0x000fe20008000026 */
[----:B------:R-:W-:Y:S01]  /*2cf0*/  UMOV UR6, 0x55555511 ;  /* 0x5555551100067882 */ /* 0x000fe20000000000 */
[----:B------:R-:W-:Y:S02]  /*2d00*/  UMOV UR7, 0x3fc55555 ;  /* 0x3fc5555500077882 */ /* 0x000fe40000000000 */
[----:B------:R-:W-:Y:S01]  /*2d10*/  DFMA R14, R8, R14, UR6 ;  /* 0x00000006080e7e2b */ /* 0x000fe2000800000e */
[----:B------:R-:W-:Y:S01]  /*2d20*/  UMOV UR6, 0xb ;  /* 0x0000000b00067882 */ /* 0x000fe20000000000 */
[----:B------:R-:W-:Y:S01]  /*2d30*/  UMOV UR7, 0x3fe00000 ;  /* 0x3fe0000000077882 */ /* 0x000fe20000000000 */
[C---:B------:R-:W-:Y:S02]  /*2d40*/  DFMA R12, R10.reuse, R12, RZ ;  /* 0x0000000c0a0c722b */ /* 0x040fe400000000ff */
[----:B------:R-:W-:-:S03]  /*2d50*/  DFMA R38, R10, R38, -0.5 ;  /* 0xbfe000000a26742b */ /* 0x000fc60000000026 */
[----:B------:R-:W-:-:S03]  /*2d60*/  DFMA R14, R8, R14, UR6 ;  /* 0x00000006080e7e2b */ /* 0x000fc6000800000e */
[----:B------:R-:W-:Y:S02]  /*2d70*/  DFMA R12, R12, R4, R4 ;  /* 0x000000040c0c722b */ /* 0x000fe40000000004 */
[----:B------:R-:W-:Y:S01]  /*2d80*/  DFMA R38, R10, R38, 1 ;  /* 0x3ff000000a26742b */ /* 0x000fe20000000026 */
[----:B------:R-:W-:Y:S02]  /*2d90*/  LOP3.LUT R10, R0, 0x1, RZ, 0xc0, !PT ;  /* 0x00000001000a7812 */ /* 0x000fe400078ec0ff */
[----:B------:R-:W-:Y:S02]  /*2da0*/  DFMA R4, R8, R14, 1 ;  /* 0x3ff000000804742b */ /* 0x000fe4000000000e */
[----:B------:R-:W-:-:S05]  /*2db0*/  ISETP.NE.U32.AND P0, PT, R10, 0x1, PT ;  /* 0x000000010a00780c */ /* 0x000fca0003f05070 */
[----:B------:R-:W-:Y:S01]  /*2dc0*/  FSEL R10, R38, R12, !P0 ;  /* 0x0000000c260a7208 */ /* 0x000fe20004000000 */
[----:B------:R-:W-:Y:S01]  /*2dd0*/  DFMA R4, R8, R4, 1 ;  /* 0x3ff000000804742b */ /* 0x000fe20000000004 */
[----:B------:R-:W-:Y:S02]  /*2de0*/  FSEL R11, R39, R13, !P0 ;  /* 0x0000000d270b7208 */ /* 0x000fe40004000000 */
[----:B------:R-:W-:Y:S02]  /*2df0*/  LOP3.LUT R9, R13, 0x80000000, RZ, 0x3c, !PT ;  /* 0x800000000d097812 */ /* 0x000fe400078e3cff */
[----:B------:R-:W-:Y:S02]  /*2e00*/  FSEL R8, R12, R38, !P0 ;  /* 0x000000260c087208 */ /* 0x000fe40004000000 */
[----:B------:R-:W-:Y:S02]  /*2e10*/  FSEL R9, R9, R39, !P0 ;  /* 0x0000002709097208 */ /* 0x000fe40004000000 */
[----:B------:R-:W-:Y:S01]  /*2e20*/  FSETP.GEU.AND P0, PT, |R35|, 4.1917929649353027344, PT ;  /* 0x4086232b2300780b */ /* 0x000fe20003f0e200 */
[----:B------:R-:W-:Y:S01]  /*2e30*/  IMAD R15, R2, 0x100000, R5 ;  /* 0x00100000020f7824 */ /* 0x000fe200078e0205 */
[----:B------:R-:W-:Y:S01]  /*2e40*/  @P1 LOP3.LUT R13, R11, 0x80000000, RZ, 0x3c, !PT ;  /* 0x800000000b0d1812 */ /* 0x000fe200078e3cff */
[----:B------:R-:W-:Y:S01]  /*2e50*/  IMAD.MOV.U32 R14, RZ, RZ, R4 ;  /* 0x000000ffff0e7224 */ /* 0x000fe200078e0004 */
[----:B------:R-:W-:-:S03]  /*2e60*/  @P1 LOP3.LUT R39, R9, 0x80000000, RZ, 0x3c, !PT ;  /* 0x8000000009271812 */ /* 0x000fc600078e3cff */
[----:B------:R-:W-:Y:S02]  /*2e70*/  @P1 IMAD.MOV.U32 R11, RZ, RZ, R13 ;  /* 0x000000ffff0b1224 */ /* 0x000fe400078e000d */
[----:B------:R-:W-:-:S04]  /*2e80*/  @P1 IMAD.MOV.U32 R9, RZ, RZ, R39 ;  /* 0x000000ffff091224 */ /* 0x000fc800078e0027 */
[----:B------:R-:W-:Y:S05]  /*2e90*/  @!P0 BRA `(.L_x_26) ;  /* 0x0000000000308947 */ /* 0x000fea0003800000 */
        /* <DEDUP_REMOVED lines=12> */
.L_x_26:
[----:B------:R-:W-:Y:S05]  /*2f60*/  BSYNC.RECONVERGENT B0 ;  /* 0x0000000000007941 */ /* 0x000fea0003800200 */
.L_x_25:
[----:B------:R-:W-:-:S06]  /*2f70*/  UIMAD.WIDE UR6, UR5, 0x8, UR16 ;  /* 0x00000008050678a5 */ /* 0x000fcc000f8e0210 */
[----:B------:R-:W-:Y:S02]  /*2f80*/  IMAD.U32 R4, RZ, RZ, UR6 ;  /* 0x00000006ff047e24 */ /* 0x000fe4000f8e00ff */
[----:B------:R-:W-:Y:S02]  /*2f90*/  IMAD.U32 R5, RZ, RZ, UR7 ;  /* 0x00000007ff057e24 */ /* 0x000fe4000f8e00ff */
[----:B------:R-:W-:-:S04]  /*2fa0*/  IMAD.U32 R12, RZ, RZ, UR6 ;  /* 0x00000006ff0c7e24 */ /* 0x000fc8000f8e00ff */
[----:B------:R-:W2:Y:S01]  /*2fb0*/  LDG.E.64 R4, desc[UR14][R4.64+0x8] ;  /* 0x0000080e04047981 */ /* 0x000ea2000c1e1b00 */
[----:B------:R-:W-:-:S06]  /*2fc0*/  IMAD.U32 R13, RZ, RZ, UR7 ;  /* 0x00000007ff0d7e24 */ /* 0x000fcc000f8e00ff */
[----:B------:R-:W3:Y:S01]  /*2fd0*/  LDG.E.64 R12, desc[UR14][R12.64] ;  /* 0x0000000e0c0c7981 */ /* 0x000ee2000c1e1b00 */
[C---:B------:R-:W-:Y:S01]  /*2fe0*/  DMUL R34, R14.reuse, R8 ;  /* 0x000000080e227228 */ /* 0x040fe20000000000 */
[----:B------:R-:W-:Y:S01]  /*2ff0*/  UIMAD.WIDE UR6, UR11, 0x8, UR6 ;  /* 0x000000080b0678a5 */ /* 0x000fe2000f8e0206 */
[----:B------:R-:W-:-:S05]  /*3000*/  DMUL R10, R14, R10 ;  /* 0x0000000a0e0a7228 */ /* 0x000fca0000000000 */
[----:B------:R-:W-:Y:S01]  /*3010*/  IMAD.U32 R40, RZ, RZ, UR6 ;  /* 0x00000006ff287e24 */ /* 0x000fe2000f8e00ff */
[C---:B------:R-:W-:Y:S01]  /*3020*/  DMUL R14, R16.reuse, R34 ;  /* 0x00000022100e7228 */ /* 0x040fe20000000000 */
[----:B------:R-:W-:Y:S01]  /*3030*/  MOV R41, UR7 ;  /* 0x0000000700297c02 */ /* 0x000fe20008000f00 */
[----:B------:R-:W-:Y:S02]  /*3040*/  DMUL R2, R16, R10 ;  /* 0x0000000a10027228 */ /* 0x000fe40000000000 */
[----:B------:R-:W-:-:S03]  /*3050*/  DMUL R38, RZ, R34 ;  /* 0x00000022ff267228 */ /* 0x000fc60000000000 */
[----:B------:R-:W4:Y:S01]  /*3060*/  LDG.E.64 R40, desc[UR14][R40.64] ;  /* 0x0000000e28287981 */ /* 0x000f22000c1e1b00 */
[C---:B------:R-:W-:Y:S02]  /*3070*/  DFMA R14, R18.reuse, R10, R14 ;  /* 0x0000000a120e722b */ /* 0x040fe4000000000e */
[----:B------:R-:W-:-:S06]  /*3080*/  DFMA R2, R18, R34, -R2 ;  /* 0x000000221202722b */ /* 0x000fcc0000000802 */
[----:B------:R-:W-:Y:S02]  /*3090*/  DMUL R8, RZ, R14 ;  /* 0x0000000eff087228 */ /* 0x000fe40000000000 */
[----:B------:R-:W-:-:S06]  /*30a0*/  DMUL R32, RZ, R2 ;  /* 0x00000002ff207228 */ /* 0x000fcc0000000000 */
[C---:B--2---:R-:W-:Y:S02]  /*30b0*/  DFMA R2, R4.reuse, R2, -R8 ;  /* 0x000000020402722b */ /* 0x044fe40000000808 */
[----:B------:R-:W-:Y:S02]  /*30c0*/  DMUL R8, RZ, R10 ;  /* 0x0000000aff087228 */ /* 0x000fe40000000000 */
[----:B------:R-:W-:Y:S02]  /*30d0*/  DFMA R4, R4, R14, R32 ;  /* 0x0000000e0404722b */ /* 0x000fe40000000020 */
[-C--:B------:R-:W-:Y:S02]  /*30e0*/  DMUL R14, R22, R10.reuse ;  /* 0x0000000a160e7228 */ /* 0x080fe40000000000 */
[----:B------:R-:W-:Y:S02]  /*30f0*/  DMUL R32, R26, R10 ;  /* 0x0000000a1a207228 */ /* 0x000fe40000000000 */
[----:B---3--:R-:W-:-:S02]  /*3100*/  DFMA R8, R34, R12, -R8 ;  /* 0x0000000c2208722b */ /* 0x008fc40000000808 */
[----:B------:R-:W-:Y:S02]  /*3110*/  DFMA R12, R10, R12, R38 ;  /* 0x0000000c0a0c722b */ /* 0x000fe40000000026 */
[-C--:B------:R-:W-:Y:S02]  /*3120*/  DMUL R38, R22, R34.reuse ;  /* 0x0000002216267228 */ /* 0x080fe40000000000 */
[-C--:B------:R-:W-:Y:S02]  /*3130*/  DFMA R14, R20, R34.reuse, -R14 ;  /* 0x00000022140e722b */ /* 0x080fe4000000080e */
[-C--:B------:R-:W-:Y:S02]  /*3140*/  DFMA R32, R24, R34.reuse, -R32 ;  /* 0x000000221820722b */ /* 0x080fe40000000820 */
[----:B------:R-:W-:Y:S02]  /*3150*/  DMUL R34, R26, R34 ;  /* 0x000000221a227228 */ /* 0x000fe40000000000 */
[----:B------:R-:W-:-:S06]  /*3160*/  DFMA R38, R20, R10, R38 ;  /* 0x0000000a1426722b */ /* 0x000fcc0000000026 */
[----:B------:R-:W-:Y:S01]  /*3170*/  DFMA R34, R24, R10, R34 ;  /* 0x0000000a1822722b */ /* 0x000fe20000000022 */
[----:B------:R-:W-:Y:S02]  /*3180*/  IMAD.U32 R10, RZ, RZ, UR6 ;  /* 0x00000006ff0a7e24 */ /* 0x000fe4000f8e00ff */
[----:B------:R-:W-:-:S06]  /*3190*/  IMAD.U32 R11, RZ, RZ, UR7 ;  /* 0x00000007ff0b7e24 */ /* 0x000fcc000f8e00ff */
[----:B------:R-:W2:Y:S01]  /*31a0*/  LDG.E.64 R10, desc[UR14][R10.64+0x8] ;  /* 0x0000080e0a0a7981 */ /* 0x000ea2000c1e1b00 */
[----:B------:R-:W-:Y:S02]  /*31b0*/  DADD R8, R8, R30 ;  /* 0x0000000008087229 */ /* 0x000fe4000000001e */
[----:B------:R-:W-:Y:S02]  /*31c0*/  DADD R30, R12, R28 ;  /* 0x000000000c1e7229 */ /* 0x000fe4000000001c */
[----:B------:R-:W-:Y:S02]  /*31d0*/  DMUL R28, RZ, R38 ;  /* 0x00000026ff1c7228 */ /* 0x000fe40000000000 */
[----:B------:R-:W-:Y:S02]  /*31e0*/  DMUL R12, RZ, R14 ;  /* 0x0000000eff0c7228 */ /* 0x000fe40000000000 */
[----:B------:R-:W-:Y:S02]  /*31f0*/  DADD R2, R8, R2 ;  /* 0x0000000008027229 */ /* 0x000fe40000000002 */
[----:B------:R-:W-:-:S02]  /*3200*/  DMUL R8, RZ, R34 ;  /* 0x00000022ff087228 */ /* 0x000fc40000000000 */
[----:B------:R-:W-:Y:S02]  /*3210*/  DADD R4, R30, R4 ;  /* 0x000000001e047229 */ /* 0x000fe40000000004 */
[C---:B----4-:R-:W-:Y:S02]  /*3220*/  DFMA R28, R40.reuse, R14, -R28 ;  /* 0x0000000e281c722b */ /* 0x050fe4000000081c */
[----:B------:R-:W-:Y:S01]  /*3230*/  DFMA R12, R40, R38, R12 ;  /* 0x00000026280c722b */ /* 0x000fe2000000000c */
[----:B------:R-:W-:-:S04]  /*3240*/  UIADD3 UR8, UPT, UPT, UR8, 0x1, URZ ;  /* 0x0000000108087890 */ /* 0x000fc8000fffe0ff */
[----:B------:R-:W-:Y:S01]  /*3250*/  UISETP.NE.AND UP0, UPT, UR8, URZ, UPT ;  /* 0x000000ff0800728c */ /* 0x000fe2000bf05270 */
[----:B------:R-:W-:Y:S02]  /*3260*/  DADD R2, R2, R28 ;  /* 0x0000000002027229 */ /* 0x000fe4000000001c */
[----:B------:R-:W-:Y:S01]  /*3270*/  DADD R4, R4, R12 ;  /* 0x0000000004047229 */ /* 0x000fe2000000000c */
[----:B------:R-:W-:Y:S01]  /*3280*/  IMAD.IADD R43, R36, 0x1, R43 ;  /* 0x00000001242b7824 */ /* 0x000fe200078e022b */
[----:B------:R-:W-:Y:S01]  /*3290*/  UIADD3 UR5, UPT, UPT, UR5, 0x2, URZ ;  /* 0x0000000205057890 */ /* 0x000fe2000fffe0ff */
[C---:B--2---:R-:W-:Y:S02]  /*32a0*/  DMUL R34, R10.reuse, R34 ;  /* 0x000000220a227228 */ /* 0x044fe40000000000 */
[----:B------:R-:W-:-:S06]  /*32b0*/  DFMA R8, R10, R32, -R8 ;  /* 0x000000200a08722b */ /* 0x000fcc0000000808 */
[----:B------:R-:W-:Y:S02]  /*32c0*/  DFMA R34, RZ, R32, R34 ;  /* 0x00000020ff22722b */ /* 0x000fe40000000022 */
[----:B------:R-:W-:-:S06]  /*32d0*/  DADD R30, R2, R8 ;  /* 0x00000000021e7229 */ /* 0x000fcc0000000008 */
[----:B------:R-:W-:Y:S01]  /*32e0*/  DADD R28, R4, R34 ;  /* 0x00000000041c7229 */ /* 0x000fe20000000022 */
[----:B------:R-:W-:Y:S10]  /*32f0*/  BRA.U UP0, `(.L_x_27) ;  /* 0xfffffff100747547 */ /* 0x000ff4000b83ffff */
[----:B------:R-:W-:Y:S02]  /*3300*/  UIADD3 UR4, UPT, UPT, UR10, 0x1, -UR4 ;  /* 0x000000010a047890 */ /* 0x000fe4000fffe804 */
[----:B------:R-:W-:-:S04]  /*3310*/  USHF.R.U32.HI UR5, URZ, 0x1, UR11 ;  /* 0x00000001ff057899 */ /* 0x000fc8000801160b */
[----:B------:R-:W-:-:S09]  /*3320*/  UISETP.NE.AND UP0, UPT, UR4, UR5, UPT ;  /* 0x000000050400728c */ /* 0x000fd2000bf05270 */
[----:B------:R-:W-:Y:S05]  /*3330*/  BRA.U UP0, `(.L_x_28) ;  /* 0xffffffed00cc7547 */ /* 0x000fea000b83ffff */
.L_x_18:
[----:B------:R-:W-:-:S09]  /*3340*/  UIMAD UR4, UR11, UR11, URZ ;  /* 0x0000000b0b0472a4 */ /* 0x000fd2000f8e02ff */
[----:B------:R-:W0:Y:S08]  /*3350*/  I2F.F64.U32 R4, UR4 ;  /* 0x0000000400047d12 */ /* 0x000e300008201800 */
[----:B0-----:R-:W0:Y:S01]  /*3360*/  MUFU.RCP64H R3, R5 ;  /* 0x0000000500037308 */ /* 0x001e220000001800 */
[----:B------:R-:W-:-:S05]  /*3370*/  VIADD R2, R5, 0x300402 ;  /* 0x0030040205027836 */ /* 0x000fca0000000000 */
[----:B------:R-:W-:Y:S01]  /*3380*/  FSETP.GEU.AND P0, PT, |R2|, 5.8789094863358348022e-39, PT ;  /* 0x004004020200780b */ /* 0x000fe20003f0e200 */
[----:B0-----:R-:W-:-:S08]  /*3390*/  DFMA R6, -R4, R2, 1 ;  /* 0x3ff000000406742b */ /* 0x001fd00000000102 */
[----:B------:R-:W-:-:S08]  /*33a0*/  DFMA R6, R6, R6, R6 ;  /* 0x000000060606722b */ /* 0x000fd00000000006 */
[----:B------:R-:W-:-:S08]  /*33b0*/  DFMA R6, R2, R6, R2 ;  /* 0x000000060206722b */ /* 0x000fd00000000002 */
[----:B------:R-:W-:-:S08]  /*33c0*/  DFMA R8, -R4, R6, 1 ;  /* 0x3ff000000408742b */ /* 0x000fd00000000106 */
[----:B------:R-:W-:Y:S01]  /*33d0*/  DFMA R6, R6, R8, R6 ;  /* 0x000000080606722b */ /* 0x000fe20000000006 */
[----:B------:R-:W-:Y:S10]  /*33e0*/  @P0 BRA `(.L_x_29) ;  /* 0x0000000000200947 */ /* 0x000ff40003800000 */
[----:B------:R-:W-:Y:S01]  /*33f0*/  LOP3.LUT R0, R5, 0x7fffffff, RZ, 0xc0, !PT ;  /* 0x7fffffff05007812 */ /* 0x000fe200078ec0ff */
[----:B------:R-:W-:Y:S02]  /*3400*/  IMAD.MOV.U32 R6, RZ, RZ, R4 ;  /* 0x000000ffff067224 */ /* 0x000fe400078e0004 */
[----:B------:R-:W-:Y:S02]  /*3410*/  IMAD.MOV.U32 R7, RZ, RZ, R5 ;  /* 0x000000ffff077224 */ /* 0x000fe400078e0005 */
[----:B------:R-:W-:Y:S01]  /*3420*/  VIADD R10, R0, 0xfff00000 ;  /* 0xfff00000000a7836 */ /* 0x000fe20000000000 */
[----:B------:R-:W-:-:S07]  /*3430*/  MOV R0, 0x3450 ;  /* 0x0000345000007802 */ /* 0x000fce0000000f00 */
[----:B------:R-:W-:Y:S05]  /*3440*/  CALL.REL.NOINC `($__internal_0_$__cuda_sm20_dblrcp_rn_slowpath_v3) ;  /* 0x00000000008c7944 */ /* 0x000fea0003c00000 */
[----:B------:R-:W-:Y:S02]  /*3450*/  IMAD.MOV.U32 R6, RZ, RZ, R10 ;  /* 0x000000ffff067224 */ /* 0x000fe400078e000a */
[----:B------:R-:W-:-:S07]  /*3460*/  IMAD.MOV.U32 R7, RZ, RZ, R11 ;  /* 0x000000ffff077224 */ /* 0x000fce00078e000b */
.L_x_29:
[-C--:B------:R-:W-:Y:S02]  /*3470*/  DMUL R2, RZ, R6.reuse ;  /* 0x00000006ff027228 */ /* 0x080fe40000000000 */
[----:B------:R-:W-:Y:S02]  /*3480*/  DMUL R4, R4, R6 ;  /* 0x0000000604047228 */ /* 0x000fe40000000000 */
[C---:B------:R-:W-:Y:S02]  /*3490*/  DMUL R30, R6.reuse, R30 ;  /* 0x0000001e061e7228 */ /* 0x040fe40000000000 */
[----:B------:R-:W-:Y:S02]  /*34a0*/  DMUL R28, R6, R28 ;  /* 0x0000001c061c7228 */ /* 0x000fe40000000000 */
[----:B------:R-:W-:-:S08]  /*34b0*/  DMUL R8, R2, R2 ;  /* 0x0000000202087228 */ /* 0x000fd00000000000 */
[----:B------:R-:W-:-:S06]  /*34c0*/  DFMA R14, R4, R4, R8 ;  /* 0x00000004040e722b */ /* 0x000fcc0000000008 */
[----:B------:R-:W0:Y:S04]  /*34d0*/  MUFU.RCP64H R9, R15 ;  /* 0x0000000f00097308 */ /* 0x000e280000001800 */
        /* <DEDUP_REMOVED lines=14> */
.L_x_30:
[----:B------:R-:W0:Y:S01]  /*35c0*/  LDC.64 R12, c[0x0][0x388] ;  /* 0x0000e200ff0c7b82 */ /* 0x000e220000000a00 */
[----:B------:R-:W1:Y:S01]  /*35d0*/  LDCU UR4, c[0x0][0x390] ;  /* 0x00007200ff0477ac */ /* 0x000e620008000800 */
[C---:B------:R-:W-:Y:S02]  /*35e0*/  DMUL R6, R30.reuse, R4 ;  /* 0x000000041e067228 */ /* 0x040fe40000000000 */
[----:B------:R-:W-:-:S06]  /*35f0*/  DMUL R30, R30, R2 ;  /* 0x000000021e1e7228 */ /* 0x000fcc0000000000 */
[C---:B------:R-:W-:Y:S02]  /*3600*/  DFMA R6, R28.reuse, R2, R6 ;  /* 0x000000021c06722b */ /* 0x040fe40000000006 */
[----:B------:R-:W-:-:S06]  /*3610*/  DFMA R30, R28, R4, -R30 ;  /* 0x000000041c1e722b */ /* 0x000fcc000000081e */
[-C--:B------:R-:W-:Y:S01]  /*3620*/  DMUL R8, R6, R10.reuse ;  /* 0x0000000a06087228 */ /* 0x080fe20000000000 */
[----:B-1----:R-:W-:Y:S01]  /*3630*/  IMAD R3, R37, UR4, R36 ;  /* 0x0000000425037c24 */ /* 0x002fe2000f8e0224 */
[----:B------:R-:W-:-:S03]  /*3640*/  DMUL R10, R30, R10 ;  /* 0x0000000a1e0a7228 */ /* 0x000fc60000000000 */
[----:B0-----:R-:W-:-:S05]  /*3650*/  IMAD.WIDE R2, R3, 0x10, R12 ;  /* 0x0000001003027825 */ /* 0x001fca00078e020c */
[----:B------:R-:W-:Y:S01]  /*3660*/  STG.E.128 desc[UR14][R2.64], R8 ;  /* 0x0000000802007986 */ /* 0x000fe2000c101d0e */
[----:B------:R-:W-:Y:S05]  /*3670*/  EXIT ;  /* 0x000000000000794d */ /* 0x000fea0003800000 */
        .weak           $__internal_0_$__cuda_sm20_dblrcp_rn_slowpath_v3
        .type           $__internal_0_$__cuda_sm20_dblrcp_rn_slowpath_v3,@function
        .size           $__internal_0_$__cuda_sm20_dblrcp_rn_slowpath_v3,($__internal_1_$__cuda_sm20_div_rn_f64_full - $__internal_0_$__cuda_sm20_dblrcp_rn_slowpath_v3)
$__internal_0_$__cuda_sm20_dblrcp_rn_slowpath_v3:
[----:B------:R-:W-:-:S14]  /*3680*/  DSETP.GTU.AND P0, PT, |R6|, +INF , PT ;  /* 0x7ff000000600742a */ /* 0x000fdc0003f0c200 */
[----:B------:R-:W-:Y:S05]  /*3690*/  @P0 BRA `(.L_x_31) ;  /* 0x00000000007c0947 */ /* 0x000fea0003800000 */
[----:B------:R-:W-:-:S05]  /*36a0*/  LOP3.LUT R11, R7, 0x7fffffff, RZ, 0xc0, !PT ;  /* 0x7fffffff070b7812 */ /* 0x000fca00078ec0ff */
[----:B------:R-:W-:-:S05]  /*36b0*/  VIADD R8, R11, 0xffffffff ;  /* 0xffffffff0b087836 */ /* 0x000fca0000000000 */
[----:B------:R-:W-:-:S13]  /*36c0*/  ISETP.GE.U32.AND P0, PT, R8, 0x7fefffff, PT ;  /* 0x7fefffff0800780c */ /* 0x000fda0003f06070 */
[----:B------:R-:W-:Y:S01]  /*36d0*/  @P0 LOP3.LUT R9, R7, 0x7ff00000, RZ, 0x3c, !PT ;  /* 0x7ff0000007090812 */ /* 0x000fe200078e3cff */
[----:B------:R-:W-:Y:S01]  /*36e0*/  @P0 IMAD.MOV.U32 R8, RZ, RZ, RZ ;  /* 0x000000ffff080224 */ /* 0x000fe200078e00ff */
[----:B------:R-:W-:Y:S06]  /*36f0*/  @P0 BRA `(.L_x_32) ;  /* 0x00000000006c0947 */ /* 0x000fec0003800000 */
[----:B------:R-:W-:-:S13]  /*3700*/  ISETP.GE.U32.AND P0, PT, R11, 0x1000001, PT ;  /* 0x010000010b00780c */ /* 0x000fda0003f06070 */
[----:B------:R-:W-:Y:S05]  /*3710*/  @!P0 BRA `(.L_x_33) ;  /* 0x0000000000348947 */ /* 0x000fea0003800000 */
[----:B------:R-:W-:Y:S02]  /*3720*/  VIADD R9, R7, 0xc0200000 ;  /* 0xc020000007097836 */ /* 0x000fe40000000000 */
[----:B------:R-:W-:Y:S02]  /*3730*/  IMAD.MOV.U32 R8, RZ, RZ, R6 ;  /* 0x000000ffff087224 */ /* 0x000fe400078e0006 */
[----:B------:R-:W0:Y:S04]  /*3740*/  MUFU.RCP64H R11, R9 ;  /* 0x00000009000b7308 */ /* 0x000e280000001800 */
[----:B0-----:R-:W-:-:S08]  /*3750*/  DFMA R12, -R8, R10, 1 ;  /* 0x3ff00000080c742b */ /* 0x001fd0000000010a */
[----:B------:R-:W-:-:S08]  /*3760*/  DFMA R12, R12, R12, R12 ;  /* 0x0000000c0c0c722b */ /* 0x000fd0000000000c */
[----:B------:R-:W-:-:S08]  /*3770*/  DFMA R12, R10, R12, R10 ;  /* 0x0000000c0a0c722b */ /* 0x000fd0000000000a */
[----:B------:R-:W-:-:S08]  /*3780*/  DFMA R10, -R8, R12, 1 ;  /* 0x3ff00000080a742b */ /* 0x000fd0000000010c */
[----:B------:R-:W-:-:S08]  /*3790*/  DFMA R10, R12, R10, R12 ;  /* 0x0000000a0c0a722b */ /* 0x000fd0000000000c */
[----:B------:R-:W-:-:S08]  /*37a0*/  DMUL R10, R10, 2.2250738585072013831e-308 ;  /* 0x001000000a0a7828 */ /* 0x000fd00000000000 */
[----:B------:R-:W-:-:S08]  /*37b0*/  DFMA R6, -R6, R10, 1 ;  /* 0x3ff000000606742b */ /* 0x000fd0000000010a */
[----:B------:R-:W-:-:S08]  /*37c0*/  DFMA R6, R6, R6, R6 ;  /* 0x000000060606722b */ /* 0x000fd00000000006 */
[----:B------:R-:W-:Y:S01]  /*37d0*/  DFMA R8, R10, R6, R10 ;  /* 0x000000060a08722b */ /* 0x000fe2000000000a */
[----:B------:R-:W-:Y:S10]  /*37e0*/  BRA `(.L_x_32) ;  /* 0x0000000000307947 */ /* 0x000ff40003800000 */
.L_x_33:
[----:B------:R-:W-:Y:S01]  /*37f0*/  DMUL R6, R6, 8.11296384146066816958e+31 ;  /* 0x4690000006067828 */ /* 0x000fe20000000000 */
[----:B------:R-:W-:-:S05]  /*3800*/  IMAD.MOV.U32 R8, RZ, RZ, R10 ;  /* 0x000000ffff087224 */ /* 0x000fca00078e000a */
[----:B------:R-:W0:Y:S02]  /*3810*/  MUFU.RCP64H R9, R7 ;  /* 0x0000000700097308 */ /* 0x000e240000001800 */
[----:B0-----:R-:W-:-:S08]  /*3820*/  DFMA R10, -R6, R8, 1 ;  /* 0x3ff00000060a742b */ /* 0x001fd00000000108 */
[----:B------:R-:W-:-:S08]  /*3830*/  DFMA R10, R10, R10, R10 ;  /* 0x0000000a0a0a722b */ /* 0x000fd0000000000a */
[----:B------:R-:W-:-:S08]  /*3840*/  DFMA R10, R8, R10, R8 ;  /* 0x0000000a080a722b */ /* 0x000fd00000000008 */
[----:B------:R-:W-:-:S08]  /*3850*/  DFMA R8, -R6, R10, 1 ;  /* 0x3ff000000608742b */ /* 0x000fd0000000010a */
[----:B------:R-:W-:-:S08]  /*3860*/  DFMA R8, R10, R8, R10 ;  /* 0x000000080a08722b */ /* 0x000fd0000000000a */
[----:B------:R-:W-:Y:S01]  /*3870*/  DMUL R8, R8, 8.11296384146066816958e+31 ;  /* 0x4690000008087828 */ /* 0x000fe20000000000 */
[----:B------:R-:W-:Y:S10]  /*3880*/  BRA `(.L_x_32) ;  /* 0x0000000000087947 */ /* 0x000ff40003800000 */
.L_x_31:
[----:B------:R-:W-:Y:S01]  /*3890*/  LOP3.LUT R9, R7, 0x80000, RZ, 0xfc, !PT ;  /* 0x0008000007097812 */ /* 0x000fe200078efcff */
[----:B------:R-:W-:-:S07]  /*38a0*/  IMAD.MOV.U32 R8, RZ, RZ, R6 ;  /* 0x000000ffff087224 */ /* 0x000fce00078e0006 */
.L_x_32:
[----:B------:R-:W-:Y:S02]  /*38b0*/  IMAD.MOV.U32 R6, RZ, RZ, R0 ;  /* 0x000000ffff067224 */ /* 0x000fe400078e0000 */
[----:B------:R-:W-:Y:S02]  /*38c0*/  IMAD.MOV.U32 R7, RZ, RZ, 0x0 ;  /* 0x00000000ff077424 */ /* 0x000fe400078e00ff */
[----:B------:R-:W-:Y:S02]  /*38d0*/  IMAD.MOV.U32 R10, RZ, RZ, R8 ;  /* 0x000000ffff0a7224 */ /* 0x000fe400078e0008 */
[----:B------:R-:W-:Y:S01]  /*38e0*/  IMAD.MOV.U32 R11, RZ, RZ, R9 ;  /* 0x000000ffff0b7224 */ /* 0x000fe200078e0009 */
[----:B------:R-:W-:Y:S06]  /*38f0*/  RET.REL.NODEC R6 `(_Z3fftPdP7double2i) ;  /* 0xffffffc406c07950 */ /* 0x000fec0003c3ffff */
        .weak           $__internal_1_$__cuda_sm20_div_rn_f64_full
        .type           $__internal_1_$__cuda_sm20_div_rn_f64_full,@function
        .size           $__internal_1_$__cuda_sm20_div_rn_f64_full,($_Z3fftPdP7double2i$__internal_trig_reduction_slowpathd - $__internal_1_$__cuda_sm20_div_rn_f64_full)
$__internal_1_$__cuda_sm20_div_rn_f64_full:
[C---:B------:R-:W-:Y:S01]  /*3900*/  FSETP.GEU.AND P0, PT, |R11|.reuse, 1.469367938527859385e-39, PT ;  /* 0x001000000b00780b */ /* 0x040fe20003f0e200 */
[----:B------:R-:W-:Y:S01]  /*3910*/  IMAD.MOV.U32 R4, RZ, RZ, 0x1 ;  /* 0x00000001ff047424 */ /* 0x000fe200078e00ff */
[----:B------:R-:W-:Y:S01]  /*3920*/  LOP3.LUT R12, R11, 0x800fffff, RZ, 0xc0, !PT ;  /* 0x800fffff0b0c7812 */ /* 0x000fe200078ec0ff */
[----:B------:R-:W-:Y:S01]  /*3930*/  BSSY.RECONVERGENT B1, `(.L_x_34) ;  /* 0x0000054000017945 */ /* 0x000fe20003800200 */
[C---:B------:R-:W-:Y:S02]  /*3940*/  FSETP.GEU.AND P2, PT, |R9|.reuse, 1.469367938527859385e-39, PT ;  /* 0x001000000900780b */ /* 0x040fe40003f4e200 */
[----:B------:R-:W-:Y:S01]  /*3950*/  LOP3.LUT R13, R12, 0x3ff00000, RZ, 0xfc, !PT ;  /* 0x3ff000000c0d7812 */ /* 0x000fe200078efcff */
[----:B------:R-:W-:Y:S01]  /*3960*/  IMAD.MOV.U32 R12, RZ, RZ, R10 ;  /* 0x000000ffff0c7224 */ /* 0x000fe200078e000a */
[----:B------:R-:W-:Y:S02]  /*3970*/  LOP3.LUT R2, R9, 0x7ff00000, RZ, 0xc0, !PT ;  /* 0x7ff0000009027812 */ /* 0x000fe400078ec0ff */
[----:B------:R-:W-:-:S03]  /*3980*/  LOP3.LUT R39, R11, 0x7ff00000, RZ, 0xc0, !PT ;  /* 0x7ff000000b277812 */ /* 0x000fc600078ec0ff */
[----:B------:R-:W-:Y:S01]  /*3990*/  @!P0 DMUL R12, R10, 8.98846567431157953865e+307 ;  /* 0x7fe000000a0c8828 */ /* 0x000fe20000000000 */
[C---:B------:R-:W-:Y:S01]  /*39a0*/  ISETP.GE.U32.AND P1, PT, R2.reuse, R39, PT ;  /* 0x000000270200720c */ /* 0x040fe20003f26070 */
[----:B------:R-:W-:Y:S02]  /*39b0*/  IMAD.MOV.U32 R38, RZ, RZ, R2 ;  /* 0x000000ffff267224 */ /* 0x000fe400078e0002 */
[----:B------:R-:W-:Y:S01]  /*39c0*/  @!P2 LOP3.LUT R3, R11, 0x7ff00000, RZ, 0xc0, !PT ;  /* 0x7ff000000b03a812 */ /* 0x000fe200078ec0ff */
[----:B------:R-:W-:Y:S01]  /*39d0*/  @!P2 IMAD.MOV.U32 R34, RZ, RZ, RZ ;  /* 0x000000ffff22a224 */ /* 0x000fe200078e00ff */
[----:B------:R-:W0:Y:S02]  /*39e0*/  MUFU.RCP64H R5, R13 ;  /* 0x0000000d00057308 */ /* 0x000e240000001800 */
[----:B------:R-:W-:Y:S01]  /*39f0*/  @!P2 ISETP.GE.U32.AND P3, PT, R2, R3, PT ;  /* 0x000000030200a20c */ /* 0x000fe20003f66070 */
[----:B------:R-:W-:Y:S01]  /*3a00*/  IMAD.MOV.U32 R3, RZ, RZ, 0x1ca00000 ;  /* 0x1ca00000ff037424 */ /* 0x000fe200078e00ff */
[----:B------:R-:W-:-:S04]  /*3a10*/  @!P0 LOP3.LUT R39, R13, 0x7ff00000, RZ, 0xc0, !PT ;  /* 0x7ff000000d278812 */ /* 0x000fc800078ec0ff */
[----:B------:R-:W-:Y:S01]  /*3a20*/  @!P2 SEL R33, R3, 0x63400000, !P3 ;  /* 0x634000000321a807 */ /* 0x000fe20005800000 */
[----:B0-----:R-:W-:-:S08]  /*3a30*/  DFMA R14, R4, -R12, 1 ;  /* 0x3ff00000040e742b */ /* 0x001fd0000000080c */
[----:B------:R-:W-:-:S08]  /*3a40*/  DFMA R14, R14, R14, R14 ;  /* 0x0000000e0e0e722b */ /* 0x000fd0000000000e */
[----:B------:R-:W-:Y:S01]  /*3a50*/  DFMA R14, R4, R14, R4 ;  /* 0x0000000e040e722b */ /* 0x000fe20000000004 */
[--C-:B------:R-:W-:Y:S02]  /*3a60*/  @!P2 LOP3.LUT R4, R33, 0x80000000, R9.reuse, 0xf8, !PT ;  /* 0x800000002104a812 */ /* 0x100fe400078ef809 */
[----:B------:R-:W-:Y:S02]  /*3a70*/  SEL R5, R3, 0x63400000, !P1 ;  /* 0x6340000003057807 */ /* 0x000fe40004800000 */
[----:B------:R-:W-:Y:S02]  /*3a80*/  @!P2 LOP3.LUT R35, R4, 0x100000, RZ, 0xfc, !PT ;  /* 0x001000000423a812 */ /* 0x000fe400078efcff */
[----:B------:R-:W-:Y:S01]  /*3a90*/  LOP3.LUT R5, R5, 0x800fffff, R9, 0xf8, !PT ;  /* 0x800fffff05057812 */ /* 0x000fe200078ef809 */
[----:B------:R-:W-:Y:S01]  /*3aa0*/  DFMA R32, R14, -R12, 1 ;  /* 0x3ff000000e20742b */ /* 0x000fe2000000080c */
[----:B------:R-:W-:-:S06]  /*3ab0*/  MOV R4, R8 ;  /* 0x0000000800047202 */ /* 0x000fcc0000000f00 */
[----:B------:R-:W-:Y:S02]  /*3ac0*/  @!P2 DFMA R4, R4, 2, -R34 ;  /* 0x400000000404a82b */ /* 0x000fe40000000822 */
[----:B------:R-:W-:-:S08]  /*3ad0*/  DFMA R14, R14, R32, R14 ;  /* 0x000000200e0e722b */ /* 0x000fd0000000000e */
[----:B------:R-:W-:Y:S01]  /*3ae0*/  @!P2 LOP3.LUT R38, R5, 0x7ff00000, RZ, 0xc0, !PT ;  /* 0x7ff000000526a812 */ /* 0x000fe200078ec0ff */
[----:B------:R-:W-:-:S04]  /*3af0*/  DMUL R32, R14, R4 ;  /* 0x000000040e207228 */ /* 0x000fc80000000000 */
[----:B------:R-:W-:-:S04]  /*3b00*/  VIADD R40, R38, 0xffffffff ;  /* 0xffffffff26287836 */ /* 0x000fc80000000000 */
[----:B------:R-:W-:Y:S01]  /*3b10*/  DFMA R34, R32, -R12, R4 ;  /* 0x8000000c2022722b */ /* 0x000fe20000000004 */
[----:B------:R-:W-:Y:S01]  /*3b20*/  ISETP.GT.U32.AND P0, PT, R40, 0x7feffffe, PT ;  /* 0x7feffffe2800780c */ /* 0x000fe20003f04070 */
[----:B------:R-:W-:-:S05]  /*3b30*/  VIADD R40, R39, 0xffffffff ;  /* 0xffffffff27287836 */ /* 0x000fca0000000000 */
[----:B------:R-:W-:Y:S01]  /*3b40*/  ISETP.GT.U32.OR P0, PT, R40, 0x7feffffe, P0 ;  /* 0x7feffffe2800780c */ /* 0x000fe20000704470 */
[----:B------:R-:W-:-:S12]  /*3b50*/  DFMA R34, R14, R34, R32 ;  /* 0x000000220e22722b */ /* 0x000fd80000000020 */
[----:B------:R-:W-:Y:S05]  /*3b60*/  @P0 BRA `(.L_x_35) ;  /* 0x00000000006c0947 */ /* 0x000fea0003800000 */
[----:B------:R-:W-:Y:S01]  /*3b70*/  LOP3.LUT R9, R11, 0x7ff00000, RZ, 0xc0, !PT ;  /* 0x7ff000000b097812 */ /* 0x000fe200078ec0ff */
[----:B------:R-:W-:-:S03]  /*3b80*/  IMAD.MOV.U32 R14, RZ, RZ, RZ ;  /* 0x000000ffff0e7224 */ /* 0x000fc600078e00ff */
[CC--:B------:R-:W-:Y:S02]  /*3b90*/  VIADDMNMX R8, R2.reuse, -R9.reuse, 0xb9600000, !PT ;  /* 0xb960000002087446 */ /* 0x0c0fe40007800909 */
[----:B------:R-:W-:Y:S02]  /*3ba0*/  ISETP.GE.U32.AND P0, PT, R2, R9, PT ;  /* 0x000000090200720c */ /* 0x000fe40003f06070 */
[----:B------:R-:W-:Y:S02]  /*3bb0*/  VIMNMX R8, PT, PT, R8, 0x46a00000, PT ;  /* 0x46a0000008087848 */ /* 0x000fe40003fe0100 */
[----:B------:R-:W-:-:S05]  /*3bc0*/  SEL R3, R3, 0x63400000, !P0 ;  /* 0x6340000003037807 */ /* 0x000fca0004000000 */
[----:B------:R-:W-:-:S04]  /*3bd0*/  IMAD.IADD R8, R8, 0x1, -R3 ;  /* 0x0000000108087824 */ /* 0x000fc800078e0a03 */
[----:B------:R-:W-:-:S06]  /*3be0*/  VIADD R15, R8, 0x7fe00000 ;  /* 0x7fe00000080f7836 */ /* 0x000fcc0000000000 */
[----:B------:R-:W-:-:S10]  /*3bf0*/  DMUL R2, R34, R14 ;  /* 0x0000000e22027228 */ /* 0x000fd40000000000 */
[----:B------:R-:W-:-:S13]  /*3c00*/  FSETP.GTU.AND P0, PT, |R3|, 1.469367938527859385e-39, PT ;  /* 0x001000000300780b */ /* 0x000fda0003f0c200 */
[----:B------:R-:W-:Y:S05]  /*3c10*/  @P0 BRA `(.L_x_36) ;  /* 0x0000000000940947 */ /* 0x000fea0003800000 */
[----:B------:R-:W-:Y:S01]  /*3c20*/  DFMA R4, R34, -R12, R4 ;  /* 0x8000000c2204722b */ /* 0x000fe20000000004 */
[----:B------:R-:W-:-:S09]  /*3c30*/  IMAD.MOV.U32 R14, RZ, RZ, RZ ;  /* 0x000000ffff0e7224 */ /* 0x000fd200078e00ff */
[C---:B------:R-:W-:Y:S02]  /*3c40*/  FSETP.NEU.AND P0, PT, R5.reuse, RZ, PT ;  /* 0x000000ff0500720b */ /* 0x040fe40003f0d000 */
[----:B------:R-:W-:-:S04]  /*3c50*/  LOP3.LUT R11, R5, 0x80000000, R11, 0x48, !PT ;  /* 0x80000000050b7812 */ /* 0x000fc800078e480b */
[----:B------:R-:W-:-:S07]  /*3c60*/  LOP3.LUT R15, R11, R15, RZ, 0xfc, !PT ;  /* 0x0000000f0b0f7212 */ /* 0x000fce00078efcff */
[----:B------:R-:W-:Y:S05]  /*3c70*/  @!P0 BRA `(.L_x_36) ;  /* 0x00000000007c8947 */ /* 0x000fea0003800000 */
[----:B------:R-:W-:Y:S01]  /*3c80*/  IMAD.MOV R5, RZ, RZ, -R8 ;  /* 0x000000ffff057224 */ /* 0x000fe200078e0a08 */
[----:B------:R-:W-:Y:S01]  /*3c90*/  DMUL.RP R14, R34, R14 ;  /* 0x0000000e220e7228 */ /* 0x000fe20000008000 */
[----:B------:R-:W-:-:S06]  /*3ca0*/  IMAD.MOV.U32 R4, RZ, RZ, RZ ;  /* 0x000000ffff047224 */ /* 0x000fcc00078e00ff */
[----:B------:R-:W-:-:S03]  /*3cb0*/  DFMA R4, R2, -R4, R34 ;  /* 0x800000040204722b */ /* 0x000fc60000000022 */
[----:B------:R-:W-:-:S03]  /*3cc0*/  LOP3.LUT R11, R15, R11, RZ, 0x3c, !PT ;  /* 0x0000000b0f0b7212 */ /* 0x000fc600078e3cff */
[----:B------:R-:W-:-:S04]  /*3cd0*/  IADD3 R4, PT, PT, -R8, -0x43300000, RZ ;  /* 0xbcd0000008047810 */ /* 0x000fc80007ffe1ff */
[----:B------:R-:W-:-:S04]  /*3ce0*/  FSETP.NEU.AND P0, PT, |R5|, R4, PT ;  /* 0x000000040500720b */ /* 0x000fc80003f0d200 */
[----:B------:R-:W-:Y:S02]  /*3cf0*/  FSEL R2, R14, R2, !P0 ;  /* 0x000000020e027208 */ /* 0x000fe40004000000 */
[----:B------:R-:W-:Y:S01]  /*3d00*/  FSEL R3, R11, R3, !P0 ;  /* 0x000000030b037208 */ /* 0x000fe20004000000 */
[----:B------:R-:W-:Y:S06]  /*3d10*/  BRA `(.L_x_36) ;  /* 0x0000000000547947 */ /* 0x000fec0003800000 */
.L_x_35:
[----:B------:R-:W-:-:S14]  /*3d20*/  DSETP.NAN.AND P0, PT, R8, R8, PT ;  /* 0x000000080800722a */ /* 0x000fdc0003f08000 */
[----:B------:R-:W-:Y:S05]  /*3d30*/  @P0 BRA `(.L_x_37) ;  /* 0x0000000000440947 */ /* 0x000fea0003800000 */
[----:B------:R-:W-:-:S14]  /*3d40*/  DSETP.NAN.AND P0, PT, R10, R10, PT ;  /* 0x0000000a0a00722a */ /* 0x000fdc0003f08000 */
[----:B------:R-:W-:Y:S05]  /*3d50*/  @P0 BRA `(.L_x_38) ;  /* 0x0000000000300947 */ /* 0x000fea0003800000 */
[----:B------:R-:W-:Y:S01]  /*3d60*/  ISETP.NE.AND P0, PT, R38, R39, PT ;  /* 0x000000272600720c */ /* 0x000fe20003f05270 */
[----:B------:R-:W-:Y:S02]  /*3d70*/  IMAD.MOV.U32 R2, RZ, RZ, 0x0 ;  /* 0x00000000ff027424 */ /* 0x000fe400078e00ff */
[----:B------:R-:W-:-:S10]  /*3d80*/  IMAD.MOV.U32 R3, RZ, RZ, -0x80000 ;  /* 0xfff80000ff037424 */ /* 0x000fd400078e00ff */
[----:B------:R-:W-:Y:S05]  /*3d90*/  @!P0 BRA `(.L_x_36) ;  /* 0x0000000000348947 */ /* 0x000fea0003800000 */
[----:B------:R-:W-:Y:S02]  /*3da0*/  ISETP.NE.AND P0, PT, R38, 0x7ff00000, PT ;  /* 0x7ff000002600780c */ /* 0x000fe40003f05270 */
[----:B------:R-:W-:Y:S02]  /*3db0*/  LOP3.LUT R3, R9, 0x80000000, R11, 0x48, !PT ;  /* 0x8000000009037812 */ /* 0x000fe400078e480b */
[----:B------:R-:W-:-:S13]  /*3dc0*/  ISETP.EQ.OR P0, PT, R39, RZ, !P0 ;  /* 0x000000ff2700720c */ /* 0x000fda0004702670 */
[----:B------:R-:W-:Y:S01]  /*3dd0*/  @P0 LOP3.LUT R4, R3, 0x7ff00000, RZ, 0xfc, !PT ;  /* 0x7ff0000003040812 */ /* 0x000fe200078efcff */
[----:B------:R-:W-:Y:S02]  /*3de0*/  @!P0 IMAD.MOV.U32 R2, RZ, RZ, RZ ;  /* 0x000000ffff028224 */ /* 0x000fe400078e00ff */
[----:B------:R-:W-:Y:S02]  /*3df0*/  @P0 IMAD.MOV.U32 R2, RZ, RZ, RZ ;  /* 0x000000ffff020224 */ /* 0x000fe400078e00ff */
[----:B------:R-:W-:Y:S01]  /*3e00*/  @P0 IMAD.MOV.U32 R3, RZ, RZ, R4 ;  /* 0x000000ffff030224 */ /* 0x000fe200078e0004 */
[----:B------:R-:W-:Y:S06]  /*3e10*/  BRA `(.L_x_36) ;  /* 0x0000000000147947 */ /* 0x000fec0003800000 */
.L_x_38:
[----:B------:R-:W-:Y:S01]  /*3e20*/  LOP3.LUT R3, R11, 0x80000, RZ, 0xfc, !PT ;  /* 0x000800000b037812 */ /* 0x000fe200078efcff */
[----:B------:R-:W-:Y:S01]  /*3e30*/  IMAD.MOV.U32 R2, RZ, RZ, R10 ;  /* 0x000000ffff027224 */ /* 0x000fe200078e000a */
[----:B------:R-:W-:Y:S06]  /*3e40*/  BRA `(.L_x_36) ;  /* 0x0000000000087947 */ /* 0x000fec0003800000 */
.L_x_37:
[----:B------:R-:W-:Y:S01]  /*3e50*/  LOP3.LUT R3, R9, 0x80000, RZ, 0xfc, !PT ;  /* 0x0008000009037812 */ /* 0x000fe200078efcff */
[----:B------:R-:W-:-:S07]  /*3e60*/  IMAD.MOV.U32 R2, RZ, RZ, R8 ;  /* 0x000000ffff027224 */ /* 0x000fce00078e0008 */
.L_x_36:
[----:B------:R-:W-:Y:S05]  /*3e70*/  BSYNC.RECONVERGENT B1 ;  /* 0x0000000000017941 */ /* 0x000fea0003800200 */
.L_x_34:
[----:B------:R-:W-:Y:S02]  /*3e80*/  IMAD.MOV.U32 R4, RZ, RZ, R2 ;  /* 0x000000ffff047224 */ /* 0x000fe400078e0002 */
[----:B------:R-:W-:Y:S02]  /*3e90*/  IMAD.MOV.U32 R5, RZ, RZ, R3 ;  /* 0x000000ffff057224 */ /* 0x000fe400078e0003 */
[----:B------:R-:W-:Y:S02]  /*3ea0*/  IMAD.MOV.U32 R2, RZ, RZ, R0 ;  /* 0x000000ffff027224 */ /* 0x000fe400078e0000 */
[----:B------:R-:W-:-:S04]  /*3eb0*/  IMAD.MOV.U32 R3, RZ, RZ, 0x0 ;  /* 0x00000000ff037424 */ /* 0x000fc800078e00ff */
[----:B------:R-:W-:Y:S05]  /*3ec0*/  RET.REL.NODEC R2 `(_Z3fftPdP7double2i) ;  /* 0xffffffc0024c7950 */ /* 0x000fea0003c3ffff */
        .type           $_Z3fftPdP7double2i$__internal_trig_reduction_slowpathd,@function
        .size           $_Z3fftPdP7double2i$__internal_trig_reduction_slowpathd,(.L_x_49 - $_Z3fftPdP7double2i$__internal_trig_reduction_slowpathd)
$_Z3fftPdP7double2i$__internal_trig_reduction_slowpathd:
[----:B------:R-:W-:Y:S01]  /*3ed0*/  SHF.R.U32.HI R39, RZ, 0x14, R15 ;  /* 0x00000014ff277819 */ /* 0x000fe2000001160f */
[----:B------:R-:W-:-:S03]  /*3ee0*/  IMAD.MOV.U32 R0, RZ, RZ, RZ ;  /* 0x000000ffff007224 */ /* 0x000fc600078e00ff */
[----:B------:R-:W-:-:S04]  /*3ef0*/  LOP3.LUT R2, R39, 0x7ff, RZ, 0xc0, !PT ;  /* 0x000007ff27027812 */ /* 0x000fc800078ec0ff */
[----:B------:R-:W-:-:S13]  /*3f00*/  ISETP.NE.AND P0, PT, R2, 0x7ff, PT ;  /* 0x000007ff0200780c */ /* 0x000fda0003f05270 */
[----:B------:R-:W-:Y:S05]  /*3f10*/  @!P0 BRA `(.L_x_39) ;  /* 0x0000000800488947 */ /* 0x000fea0003800000 */
[----:B------:R-:W-:Y:S01]  /*3f20*/  VIADD R2, R2, 0xfffffc00 ;  /* 0xfffffc0002027836 */ /* 0x000fe20000000000 */
[----:B------:R-:W-:Y:S01]  /*3f30*/  BSSY.RECONVERGENT B1, `(.L_x_40) ;  /* 0x000002f000017945 */ /* 0x000fe20003800200 */
[----:B------:R-:W-:-:S03]  /*3f40*/  CS2R R44, SRZ ;  /* 0x00000000002c7805 */ /* 0x000fc6000001ff00 */
[----:B------:R-:W-:Y:S02]  /*3f50*/  SHF.R.U32.HI R0, RZ, 0x6, R2 ;  /* 0x00000006ff007819 */ /* 0x000fe40000011602 */
[----:B------:R-:W-:Y:S02]  /*3f60*/  ISETP.GE.U32.AND P0, PT, R2, 0x80, PT ;  /* 0x000000800200780c */ /* 0x000fe40003f06070 */
[C---:B------:R-:W-:Y:S02]  /*3f70*/  IADD3 R5, PT, PT, -R0.reuse, 0x13, RZ ;  /* 0x0000001300057810 */ /* 0x040fe40007ffe1ff */
[----:B------:R-:W-:Y:S02]  /*3f80*/  IADD3 R2, PT, PT, -R0, 0xf, RZ ;  /* 0x0000000f00027810 */ /* 0x000fe40007ffe1ff */
[----:B------:R-:W-:-:S04]  /*3f90*/  SEL R5, R5, 0x12, P0 ;  /* 0x0000001205057807 */ /* 0x000fc80000000000 */
[----:B------:R-:W-:-:S13]  /*3fa0*/  ISETP.GE.AND P0, PT, R2, R5, PT ;  /* 0x000000050200720c */ /* 0x000fda0003f06270 */
[----:B------:R-:W-:Y:S05]  /*3fb0*/  @P0 BRA `(.L_x_41) ;  /* 0x0000000000980947 */ /* 0x000fea0003800000 */
[----:B------:R-:W0:Y:S01]  /*3fc0*/  LDC.64 R40, c[0x0][0x358] ;  /* 0x0000d600ff287b82 */ /* 0x000e220000000a00 */
[C---:B------:R-:W-:Y:S01]  /*3fd0*/  SHF.L.U64.HI R9, R4.reuse, 0xb, R15 ;  /* 0x0000000b04097819 */ /* 0x040fe2000001020f */
[----:B------:R-:W-:Y:S01]  /*3fe0*/  BSSY.RECONVERGENT B2, `(.L_x_42) ;  /* 0x0000022000027945 */ /* 0x000fe20003800200 */
[----:B------:R-:W-:Y:S01]  /*3ff0*/  IMAD.SHL.U32 R3, R4, 0x800, RZ ;  /* 0x0000080004037824 */ /* 0x000fe200078e00ff */
[----:B------:R-:W-:Y:S01]  /*4000*/  IADD3 R4, PT, PT, RZ, -R0, -R5 ;  /* 0x80000000ff047210 */ /* 0x000fe20007ffe805 */
[----:B------:R-:W-:Y:S01]  /*4010*/  IMAD.MOV.U32 R8, RZ, RZ, RZ ;  /* 0x000000ffff087224 */ /* 0x000fe200078e00ff */
[----:B------:R-:W-:Y:S02]  /*4020*/  CS2R R44, SRZ ;  /* 0x00000000002c7805 */ /* 0x000fe4000001ff00 */
[----:B------:R-:W-:-:S07]  /*4030*/  LOP3.LUT R9, R9, 0x80000000, RZ, 0xfc, !PT ;  /* 0x8000000009097812 */ /* 0x000fce00078efcff */
.L_x_43:
[----:B------:R-:W1:Y:S01]  /*4040*/  LDC.64 R10, c[0x4][RZ] ;  /* 0x01000000ff0a7b82 */ /* 0x000e620000000a00 */
[----:B0-----:R-:W-:Y:S02]  /*4050*/  R2UR UR6, R40 ;  /* 0x00000000280672ca */ /* 0x001fe400000e0000 */
[----:B------:R-:W-:Y:S01]  /*4060*/  R2UR UR7, R41 ;  /* 0x00000000290772ca */ /* 0x000fe200000e0000 */
[----:B-1----:R-:W-:-:S12]  /*4070*/  IMAD.WIDE R12, R2, 0x8, R10 ;  /* 0x00000008020c7825 */ /* 0x002fd800078e020a */
[----:B------:R-:W2:Y:S01]  /*4080*/  LDG.E.64.CONSTANT R12, desc[UR6][R12.64] ;  /* 0x000000060c0c7981 */ /* 0x000ea2000c1e9b00 */
[----:B------:R-:W-:Y:S02]  /*4090*/  VIADD R4, R4, 0x1 ;  /* 0x0000000104047836 */ /* 0x000fe40000000000 */
[C---:B------:R-:W-:Y:S02]  /*40a0*/  IMAD R14, R8.reuse, 0x8, R1 ;  /* 0x00000008080e7824 */ /* 0x040fe400078e0201 */
[----:B------:R-:W-:Y:S02]  /*40b0*/  VIADD R8, R8, 0x1 ;  /* 0x0000000108087836 */ /* 0x000fe40000000000 */
[----:B------:R-:W-:Y:S02]  /*40c0*/  VIADD R2, R2, 0x1 ;  /* 0x0000000102027836 */ /* 0x000fe40000000000 */
[----:B--2---:R-:W-:-:S04]  /*40d0*/  IMAD.WIDE.U32 R44, P2, R12, R3, R44 ;  /* 0x000000030c2c7225 */ /* 0x004fc8000784002c */
[----:B------:R-:W-:Y:S02]  /*40e0*/  IMAD R10, R12, R9, RZ ;  /* 0x000000090c0a7224 */ /* 0x000fe400078e02ff */
[----:B------:R-:W-:-:S03]  /*40f0*/  IMAD R11, R13, R3, RZ ;  /* 0x000000030d0b7224 */ /* 0x000fc600078e02ff */
[----:B------:R-:W-:-:S04]  /*4100*/  IADD3 R10, P0, PT, R10, R45, RZ ;  /* 0x0000002d0a0a7210 */ /* 0x000fc80007f1e0ff */
[----:B------:R-:W-:Y:S01]  /*4110*/  IADD3 R45, P1, PT, R11, R10, RZ ;  /* 0x0000000a0b2d7210 */ /* 0x000fe20007f3e0ff */
[----:B------:R-:W-:-:S04]  /*4120*/  IMAD.HI.U32 R10, R12, R9, RZ ;  /* 0x000000090c0a7227 */ /* 0x000fc800078e00ff */
[C---:B------:R-:W-:Y:S01]  /*4130*/  IMAD.HI.U32 R11, R13.reuse, R3, RZ ;  /* 0x000000030d0b7227 */ /* 0x040fe200078e00ff */
[----:B------:R-:W-:Y:S01]  /*4140*/  IADD3.X R10, PT, PT, R10, RZ, RZ, P2, !PT ;  /* 0x000000ff0a0a7210 */ /* 0x000fe200017fe4ff */
[----:B------:R0:W-:Y:S02]  /*4150*/  STL.64 [R14], R44 ;  /* 0x0000002c0e007387 */ /* 0x0001e40000100a00 */
[----:B------:R-:W-:Y:S01]  /*4160*/  IMAD.HI.U32 R12, R13, R9, RZ ;  /* 0x000000090d0c7227 */ /* 0x000fe200078e00ff */
[----:B------:R-:W-:-:S03]  /*4170*/  IADD3.X R10, P0, PT, R11, R10, RZ, P0, !PT ;  /* 0x0000000a0b0a7210 */ /* 0x000fc6000071e4ff */
[----:B------:R-:W-:Y:S02]  /*4180*/  IMAD R13, R13, R9, RZ ;  /* 0x000000090d0d7224 */ /* 0x000fe400078e02ff */
[----:B------:R-:W-:Y:S01]  /*4190*/  IMAD.X R12, RZ, RZ, R12, P0 ;  /* 0x000000ffff0c7224 */ /* 0x000fe200000e060c */
[----:B------:R-:W-:Y:S02]  /*41a0*/  ISETP.NE.AND P0, PT, R4, -0xf, PT ;  /* 0xfffffff10400780c */ /* 0x000fe40003f05270 */
[----:B------:R-:W-:-:S05]  /*41b0*/  IADD3.X R10, P1, PT, R13, R10, RZ, P1, !PT ;  /* 0x0000000a0d0a7210 */ /* 0x000fca0000f3e4ff */
[----:B------:R-:W-:Y:S02]  /*41c0*/  IMAD.X R11, RZ, RZ, R12, P1 ;  /* 0x000000ffff0b7224 */ /* 0x000fe400008e060c */
[----:B0-----:R-:W-:Y:S02]  /*41d0*/  IMAD.MOV.U32 R44, RZ, RZ, R10 ;  /* 0x000000ffff2c7224 */ /* 0x001fe400078e000a */
[----:B------:R-:W-:Y:S02]  /*41e0*/  IMAD.MOV.U32 R45, RZ, RZ, R11 ;  /* 0x000000ffff2d7224 */ /* 0x000fe400078e000b */
[----:B------:R-:W-:Y:S05]  /*41f0*/  @P0 BRA `(.L_x_43) ;  /* 0xfffffffc00900947 */ /* 0x000fea000383ffff */
[----:B------:R-:W-:Y:S05]  /*4200*/  BSYNC.RECONVERGENT B2 ;  /* 0x0000000000027941 */ /* 0x000fea0003800200 */
.L_x_42:
[----:B------:R-:W-:-:S07]  /*4210*/  IMAD.MOV.U32 R2, RZ, RZ, R5 ;  /* 0x000000ffff027224 */ /* 0x000fce00078e0005 */
.L_x_41:
[----:B------:R-:W-:Y:S05]  /*4220*/  BSYNC.RECONVERGENT B1 ;  /* 0x0000000000017941 */ /* 0x000fea0003800200 */
.L_x_40:
[----:B------:R-:W-:Y:S01]  /*4230*/  LOP3.LUT P0, R39, R39, 0x3f, RZ, 0xc0, !PT ;  /* 0x0000003f27277812 */ /* 0x000fe2000780c0ff */
[----:B------:R-:W-:-:S04]  /*4240*/  IMAD.IADD R0, R0, 0x1, R2 ;  /* 0x0000000100007824 */ /* 0x000fc800078e0202 */
[----:B------:R-:W-:-:S05]  /*4250*/  IMAD.U32 R41, R0, 0x8, R1 ;  /* 0x0000000800297824 */ /* 0x000fca00078e0001 */
[----:B------:R0:W-:Y:S04]  /*4260*/  STL.64 [R41+-0x78], R44 ;  /* 0xffff882c29007387 */ /* 0x0001e80000100a00 */
[----:B------:R-:W2:Y:S04]  /*4270*/  @P0 LDL.64 R8, [R1+0x8] ;  /* 0x0000080001080983 */ /* 0x000ea80000100a00 */
[----:B------:R-:W3:Y:S04]  /*4280*/  LDL.64 R2, [R1+0x10] ;  /* 0x0000100001027983 */ /* 0x000ee80000100a00 */
[----:B------:R-:W4:Y:S01]  /*4290*/  LDL.64 R4, [R1+0x18] ;  /* 0x0000180001047983 */ /* 0x000f220000100a00 */
[----:B------:R-:W-:Y:S01]  /*42a0*/  @P0 LOP3.LUT R0, R39, 0x3f, RZ, 0x3c, !PT ;  /* 0x0000003f27000812 */ /* 0x000fe200078e3cff */
[----:B------:R-:W-:Y:S01]  /*42b0*/  BSSY.RECONVERGENT B1, `(.L_x_44) ;  /* 0x0000034000017945 */ /* 0x000fe20003800200 */
[----:B--2---:R-:W-:-:S02]  /*42c0*/  @P0 SHF.R.U64 R12, R8, 0x1, R9 ;  /* 0x00000001080c0819 */ /* 0x004fc40000001209 */
[----:B------:R-:W-:Y:S02]  /*42d0*/  @P0 SHF.R.U32.HI R13, RZ, 0x1, R9 ;  /* 0x00000001ff0d0819 */ /* 0x000fe40000011609 */
[-C--:B---3--:R-:W-:Y:S02]  /*42e0*/  @P0 SHF.L.U32 R11, R2, R39.reuse, RZ ;  /* 0x00000027020b0219 */ /* 0x088fe400000006ff */
[----:B------:R-:W-:Y:S02]  /*42f0*/  @P0 SHF.R.U64 R12, R12, R0, R13 ;  /* 0x000000000c0c0219 */ /* 0x000fe4000000120d */
[--C-:B------:R-:W-:Y:S02]  /*4300*/  @P0 SHF.R.U32.HI R9, RZ, 0x1, R3.reuse ;  /* 0x00000001ff090819 */ /* 0x100fe40000011603 */
[C-C-:B------:R-:W-:Y:S02]  /*4310*/  @P0 SHF.R.U64 R8, R2.reuse, 0x1, R3.reuse ;  /* 0x0000000102080819 */ /* 0x140fe40000001203 */
[----:B------:R-:W-:-:S02]  /*4320*/  @P0 SHF.L.U64.HI R10, R2, R39, R3 ;  /* 0x00000027020a0219 */ /* 0x000fc40000010203 */
[----:B------:R-:W-:Y:S02]  /*4330*/  @P0 SHF.R.U32.HI R13, RZ, R0, R13 ;  /* 0x00000000ff0d0219 */ /* 0x000fe4000001160d */
[----:B------:R-:W-:Y:S02]  /*4340*/  @P0 LOP3.LUT R2, R11, R12, RZ, 0xfc, !PT ;  /* 0x0000000c0b020212 */ /* 0x000fe400078efcff */
[----:B----4-:R-:W-:Y:S02]  /*4350*/  @P0 SHF.L.U32 R14, R4, R39, RZ ;  /* 0x00000027040e0219 */ /* 0x010fe400000006ff */
[----:B0-----:R-:W-:Y:S01]  /*4360*/  @P0 SHF.R.U64 R41, R8, R0, R9 ;  /* 0x0000000008290219 */ /* 0x001fe20000001209 */
[----:B------:R-:W-:Y:S01]  /*4370*/  IMAD.SHL.U32 R8, R2, 0x4, RZ ;  /* 0x0000000402087824 */ /* 0x000fe200078e00ff */
[----:B------:R-:W-:Y:S02]  /*4380*/  @P0 LOP3.LUT R3, R10, R13, RZ, 0xfc, !PT ;  /* 0x0000000d0a030212 */ /* 0x000fe400078efcff */
[----:B------:R-:W-:-:S02]  /*4390*/  @P0 SHF.L.U64.HI R39, R4, R39, R5 ;  /* 0x0000002704270219 */ /* 0x000fc40000010205 */
[----:B------:R-:W-:Y:S02]  /*43a0*/  @P0 SHF.R.U32.HI R0, RZ, R0, R9 ;  /* 0x00000000ff000219 */ /* 0x000fe40000011609 */
[----:B------:R-:W-:Y:S02]  /*43b0*/  @P0 LOP3.LUT R4, R14, R41, RZ, 0xfc, !PT ;  /* 0x000000290e040212 */ /* 0x000fe400078efcff */
[----:B------:R-:W-:Y:S02]  /*43c0*/  SHF.L.U64.HI R2, R2, 0x2, R3 ;  /* 0x0000000202027819 */ /* 0x000fe40000010203 */
[----:B------:R-:W-:Y:S02]  /*43d0*/  @P0 LOP3.LUT R5, R39, R0, RZ, 0xfc, !PT ;  /* 0x0000000027050212 */ /* 0x000fe400078efcff */
[----:B------:R-:W-:Y:S02]  /*43e0*/  SHF.L.W.U32.HI R3, R3, 0x2, R4 ;  /* 0x0000000203037819 */ /* 0x000fe40000010e04 */
[----:B------:R-:W-:-:S02]  /*43f0*/  IADD3 RZ, P0, PT, RZ, -R8, RZ ;  /* 0x80000008ffff7210 */ /* 0x000fc40007f1e0ff */
[----:B------:R-:W-:Y:S02]  /*4400*/  LOP3.LUT R9, RZ, R2, RZ, 0x33, !PT ;  /* 0x00000002ff097212 */ /* 0x000fe400078e33ff */
[----:B------:R-:W-:Y:S02]  /*4410*/  SHF.L.W.U32.HI R0, R4, 0x2, R5 ;  /* 0x0000000204007819 */ /* 0x000fe40000010e05 */
[----:B------:R-:W-:Y:S02]  /*4420*/  LOP3.LUT R10, RZ, R3, RZ, 0x33, !PT ;  /* 0x00000003ff0a7212 */ /* 0x000fe400078e33ff */
[----:B------:R-:W-:Y:S02]  /*4430*/  IADD3.X R9, P0, PT, RZ, R9, RZ, P0, !PT ;  /* 0x00000009ff097210 */ /* 0x000fe4000071e4ff */
[----:B------:R-:W-:Y:S02]  /*4440*/  LOP3.LUT R11, RZ, R0, RZ, 0x33, !PT ;  /* 0x00000000ff0b7212 */ /* 0x000fe400078e33ff */
[----:B------:R-:W-:-:S02]  /*4450*/  IADD3.X R10, P1, PT, RZ, R10, RZ, P0, !PT ;  /* 0x0000000aff0a7210 */ /* 0x000fc4000073e4ff */
[----:B------:R-:W-:-:S03]  /*4460*/  ISETP.GT.U32.AND P2, PT, R3, -0x1, PT ;  /* 0xffffffff0300780c */ /* 0x000fc60003f44070 */
[----:B------:R-:W-:Y:S01]  /*4470*/  IMAD.X R11, RZ, RZ, R11, P1 ;  /* 0x000000ffff0b7224 */ /* 0x000fe200008e060b */
[----:B------:R-:W-:-:S04]  /*4480*/  ISETP.GT.AND.EX P0, PT, R0, -0x1, PT, P2 ;  /* 0xffffffff0000780c */ /* 0x000fc80003f04320 */
[----:B------:R-:W-:Y:S02]  /*4490*/  SEL R4, R0, R11, P0 ;  /* 0x0000000b00047207 */ /* 0x000fe40000000000 */
[----:B------:R-:W-:Y:S02]  /*44a0*/  SEL R3, R3, R10, P0 ;  /* 0x0000000a03037207 */ /* 0x000fe40000000000 */
[----:B------:R-:W-:Y:S02]  /*44b0*/  ISETP.NE.U32.AND P1, PT, R4, RZ, PT ;  /* 0x000000ff0400720c */ /* 0x000fe40003f25070 */
[----:B------:R-:W-:Y:S02]  /*44c0*/  SEL R9, R2, R9, P0 ;  /* 0x0000000902097207 */ /* 0x000fe40000000000 */
[----:B------:R-:W-:Y:S01]  /*44d0*/  SEL R12, R3, R4, !P1 ;  /* 0x00000004030c7207 */ /* 0x000fe20004800000 */
[----:B------:R-:W-:-:S03]  /*44e0*/  @!P0 IMAD.MOV R8, RZ, RZ, -R8 ;  /* 0x000000ffff088224 */ /* 0x000fc600078e0a08 */
[----:B------:R-:W0:Y:S02]  /*44f0*/  FLO.U32 R10, R12 ;  /* 0x0000000c000a7300 */ /* 0x000e2400000e0000 */
[C---:B0-----:R-:W-:Y:S02]  /*4500*/  IADD3 R11, PT, PT, -R10.reuse, 0x1f, RZ ;  /* 0x0000001f0a0b7810 */ /* 0x041fe40007ffe1ff */
[----:B------:R-:W-:-:S03]  /*4510*/  IADD3 R10, PT, PT, -R10, 0x3f, RZ ;  /* 0x0000003f0a0a7810 */ /* 0x000fc60007ffe1ff */
[----:B------:R-:W-:-:S05]  /*4520*/  @P1 IMAD.MOV R10, RZ, RZ, R11 ;  /* 0x000000ffff0a1224 */ /* 0x000fca00078e020b */
[----:B------:R-:W-:-:S13]  /*4530*/  ISETP.NE.AND P1, PT, R10, RZ, PT ;  /* 0x000000ff0a00720c */ /* 0x000fda0003f25270 */
[----:B------:R-:W-:Y:S05]  /*4540*/  @!P1 BRA `(.L_x_45) ;  /* 0x0000000000289947 */ /* 0x000fea0003800000 */
[----:B------:R-:W-:Y:S02]  /*4550*/  LOP3.LUT R2, R10, 0x3f, RZ, 0xc0, !PT ;  /* 0x0000003f0a027812 */ /* 0x000fe400078ec0ff */
[--C-:B------:R-:W-:Y:S02]  /*4560*/  SHF.R.U64 R8, R8, 0x1, R9.reuse ;  /* 0x0000000108087819 */ /* 0x100fe40000001209 */
[CC--:B------:R-:W-:Y:S02]  /*4570*/  SHF.L.U64.HI R4, R3.reuse, R2.reuse, R4 ;  /* 0x0000000203047219 */ /* 0x0c0fe40000010204 */
[----:B------:R-:W-:Y:S02]  /*4580*/  SHF.L.U32 R3, R3, R2, RZ ;  /* 0x0000000203037219 */ /* 0x000fe400000006ff */
[----:B------:R-:W-:Y:S02]  /*4590*/  SHF.R.U32.HI R9, RZ, 0x1, R9 ;  /* 0x00000001ff097819 */ /* 0x000fe40000011609 */
[----:B------:R-:W-:-:S04]  /*45a0*/  LOP3.LUT R2, R10, 0x3f, RZ, 0xc, !PT ;  /* 0x0000003f0a027812 */ /* 0x000fc800078e0cff */
[-CC-:B------:R-:W-:Y:S02]  /*45b0*/  SHF.R.U64 R8, R8, R2.reuse, R9.reuse ;  /* 0x0000000208087219 */ /* 0x180fe40000001209 */
[----:B------:R-:W-:Y:S02]  /*45c0*/  SHF.R.U32.HI R9, RZ, R2, R9 ;  /* 0x00000002ff097219 */ /* 0x000fe40000011609 */
[----:B------:R-:W-:Y:S02]  /*45d0*/  LOP3.LUT R3, R3, R8, RZ, 0xfc, !PT ;  /* 0x0000000803037212 */ /* 0x000fe400078efcff */
[----:B------:R-:W-:-:S07]  /*45e0*/  LOP3.LUT R4, R4, R9, RZ, 0xfc, !PT ;  /* 0x0000000904047212 */ /* 0x000fce00078efcff */
.L_x_45:
[----:B------:R-:W-:Y:S05]  /*45f0*/  BSYNC.RECONVERGENT B1 ;  /* 0x0000000000017941 */ /* 0x000fea0003800200 */
.L_x_44:
[----:B------:R-:W-:Y:S01]  /*4600*/  IMAD.WIDE.U32 R12, R3, 0x2168c235, RZ ;  /* 0x2168c235030c7825 */ /* 0x000fe200078e00ff */
[----:B------:R-:W-:-:S03]  /*4610*/  SHF.R.U32.HI R5, RZ, 0x1e, R5 ;  /* 0x0000001eff057819 */ /* 0x000fc60000011605 */
[----:B------:R-:W-:Y:S01]  /*4620*/  IMAD.MOV.U32 R8, RZ, RZ, R13 ;  /* 0x000000ffff087224 */ /* 0x000fe200078e000d */
[----:B------:R-:W-:Y:S01]  /*4630*/  IADD3 RZ, P1, PT, R12, R12, RZ ;  /* 0x0000000c0cff7210 */ /* 0x000fe20007f3e0ff */
[----:B------:R-:W-:Y:S01]  /*4640*/  IMAD.MOV.U32 R9, RZ, RZ, RZ ;  /* 0x000000ffff097224 */ /* 0x000fe200078e00ff */
[----:B------:R-:W-:Y:S01]  /*4650*/  LEA.HI R0, R0, R5, RZ, 0x1 ;  /* 0x0000000500007211 */ /* 0x000fe200078f08ff */
[----:B------:R-:W-:-:S04]  /*4660*/  IMAD.HI.U32 R2, R4, -0x36f0255e, RZ ;  /* 0xc90fdaa204027827 */ /* 0x000fc800078e00ff */
[----:B------:R-:W-:-:S04]  /*4670*/  IMAD.WIDE.U32 R8, R3, -0x36f0255e, R8 ;  /* 0xc90fdaa203087825 */ /* 0x000fc800078e0008 */
[----:B------:R-:W-:-:S04]  /*4680*/  IMAD.WIDE.U32 R8, P2, R4, 0x2168c235, R8 ;  /* 0x2168c23504087825 */ /* 0x000fc80007840008 */
[----:B------:R-:W-:Y:S01]  /*4690*/  IMAD R4, R4, -0x36f0255e, RZ ;  /* 0xc90fdaa204047824 */ /* 0x000fe200078e02ff */
[----:B------:R-:W-:Y:S01]  /*46a0*/  IADD3.X RZ, P1, PT, R8, R8, RZ, P1, !PT ;  /* 0x0000000808ff7210 */ /* 0x000fe20000f3e4ff */
[----:B------:R-:W-:-:S03]  /*46b0*/  IMAD.X R2, RZ, RZ, R2, P2 ;  /* 0x000000ffff027224 */ /* 0x000fc600010e0602 */
[----:B------:R-:W-:-:S04]  /*46c0*/  IADD3 R4, P2, PT, R4, R9, RZ ;  /* 0x0000000904047210 */ /* 0x000fc80007f5e0ff */
[C---:B------:R-:W-:Y:S01]  /*46d0*/  ISETP.GT.U32.AND P3, PT, R4.reuse, RZ, PT ;  /* 0x000000ff0400720c */ /* 0x040fe20003f64070 */
[----:B------:R-:W-:Y:S01]  /*46e0*/  IMAD.X R2, RZ, RZ, R2, P2 ;  /* 0x000000ffff027224 */ /* 0x000fe200010e0602 */
[----:B------:R-:W-:-:S04]  /*46f0*/  IADD3.X R3, P2, PT, R4, R4, RZ, P1, !PT ;  /* 0x0000000404037210 */ /* 0x000fc80000f5e4ff */
[C---:B------:R-:W-:Y:S01]  /*4700*/  ISETP.GT.AND.EX P1, PT, R2.reuse, RZ, PT, P3 ;  /* 0x000000ff0200720c */ /* 0x040fe20003f24330 */
[----:B------:R-:W-:-:S03]  /*4710*/  IMAD.X R9, R2, 0x1, R2, P2 ;  /* 0x0000000102097824 */ /* 0x000fc600010e0602 */
[----:B------:R-:W-:Y:S02]  /*4720*/  SEL R3, R3, R4, P1 ;  /* 0x0000000403037207 */ /* 0x000fe40000800000 */
[----:B------:R-:W-:Y:S02]  /*4730*/  SEL R9, R9, R2, P1 ;  /* 0x0000000209097207 */ /* 0x000fe40000800000 */
[----:B------:R-:W-:-:S05]  /*4740*/  IADD3 R2, P2, PT, R3, 0x1, RZ ;  /* 0x0000000103027810 */ /* 0x000fca0007f5e0ff */
[----:B------:R-:W-:Y:S01]  /*4750*/  IMAD.X R3, RZ, RZ, R9, P2 ;  /* 0x000000ffff037224 */ /* 0x000fe200010e0609 */
[----:B------:R-:W-:Y:S02]  /*4760*/  SEL R9, RZ, 0xffffffff, !P1 ;  /* 0xffffffffff097807 */ /* 0x000fe40004800000 */
[----:B------:R-:W-:Y:S02]  /*4770*/  LOP3.LUT P1, R15, R15, 0x80000000, RZ, 0xc0, !PT ;  /* 0x800000000f0f7812 */ /* 0x000fe4000782c0ff */
[----:B------:R-:W-:Y:S01]  /*4780*/  SHF.R.U64 R2, R2, 0xa, R3 ;  /* 0x0000000a02027819 */ /* 0x000fe20000001203 */
[----:B------:R-:W-:Y:S01]  /*4790*/  IMAD.IADD R9, R9, 0x1, -R10 ;  /* 0x0000000109097824 */ /* 0x000fe200078e0a0a */
[----:B------:R-:W-:Y:S02]  /*47a0*/  @!P0 LOP3.LUT R15, R15, 0x80000000, RZ, 0x3c, !PT ;  /* 0x800000000f0f8812 */ /* 0x000fe400078e3cff */
[----:B------:R-:W-:Y:S01]  /*47b0*/  IADD3 R2, P2, PT, R2, 0x1, RZ ;  /* 0x0000000102027810 */ /* 0x000fe20007f5e0ff */
[----:B------:R-:W-:-:S03]  /*47c0*/  IMAD.SHL.U32 R9, R9, 0x100000, RZ ;  /* 0x0010000009097824 */ /* 0x000fc600078e00ff */
[----:B------:R-:W-:-:S03]  /*47d0*/  LEA.HI.X R3, R3, RZ, RZ, 0x16, P2 ;  /* 0x000000ff03037211 */ /* 0x000fc600010fb4ff */
[----:B------:R-:W-:Y:S01]  /*47e0*/  @P1 IMAD.MOV R0, RZ, RZ, -R0 ;  /* 0x000000ffff001224 */ /* 0x000fe200078e0a00 */
[--C-:B------:R-:W-:Y:S02]  /*47f0*/  SHF.R.U64 R2, R2, 0x1, R3.reuse ;  /* 0x0000000102027819 */ /* 0x100fe40000001203 */
[----:B------:R-:W-:Y:S02]  /*4800*/  SHF.R.U32.HI R8, RZ, 0x1, R3 ;  /* 0x00000001ff087819 */ /* 0x000fe40000011603 */
[----:B------:R-:W-:-:S04]  /*4810*/  IADD3 R4, P2, P3, RZ, RZ, R2 ;  /* 0x000000ffff047210 */ /* 0x000fc80007b5e002 */
[----:B------:R-:W-:-:S04]  /*4820*/  IADD3.X R8, PT, PT, R9, 0x3fe00000, R8, P2, P3 ;  /* 0x3fe0000009087810 */ /* 0x000fc800017e6408 */
[----:B------:R-:W-:-:S07]  /*4830*/  LOP3.LUT R15, R8, R15, RZ, 0xfc, !PT ;  /* 0x0000000f080f7212 */ /* 0x000fce00078efcff */
.L_x_39:
[----:B------:R-:W-:Y:S02]  /*4840*/  IMAD.MOV.U32 R39, RZ, RZ, 0x0 ;  /* 0x00000000ff277424 */ /* 0x000fe400078e00ff */
[----:B------:R-:W-:Y:S02]  /*4850*/  IMAD.MOV.U32 R5, RZ, RZ, R15 ;  /* 0x000000ffff057224 */ /* 0x000fe400078e000f */
[----:B------:R-:W-:Y:S05]  /*4860*/  RET.REL.NODEC R38 `(_Z3fftPdP7double2i) ;  /* 0xffffffb426e47950 */ /* 0x000fea0003c3ffff */
.L_x_46:
[----:B------:R-:W-:-:S00]  /*4870*/  BRA `(.L_x_46) ;  /* 0xfffffffc00fc7947 */ /* 0x000fc0000383ffff */
[----:B------:R-:W-:-:S00]  /*4880*/  NOP ;  /* 0x0000000000007918 */ /* 0x000fc00000000000 */
[----:B------:R-:W-:-:S00]  /*4890*/  NOP ;  /* 0x0000000000007918 */ /* 0x000fc00000000000 */
[----:B------:R-:W-:-:S00]  /*48a0*/  NOP ;  /* 0x0000000000007918 */ /* 0x000fc00000000000 */
[----:B------:R-:W-:-:S00]  /*48b0*/  NOP ;  /* 0x0000000000007918 */ /* 0x000fc00000000000 */
[----:B------:R-:W-:-:S00]  /*48c0*/  NOP ;  /* 0x0000000000007918 */ /* 0x000fc00000000000 */
[----:B------:R-:W-:-:S00]  /*48d0*/  NOP ;  /* 0x0000000000007918 */ /* 0x000fc00000000000 */
[----:B------:R-:W-:-:S00]  /*48e0*/  NOP ;  /* 0x0000000000007918 */ /* 0x000fc00000000000 */
[----:B------:R-:W-:-:S00]  /*48f0*/  NOP ;  /* 0x0000000000007918 */ /* 0x000fc00000000000 */
.L_x_49:


//--------------------- .nv.global.init           --------------------------
	.section	.nv.global.init,"aw",@progbits
	.align	8
.nv.global.init:
	.type		__cudart_i2opi_d,@object
	.size		__cudart_i2opi_d,(.L_0 - __cudart_i2opi_d)
__cudart_i2opi_d:
        /*0000*/ 	.byte	0x08, 0x5d, 0x8d, 0x1f, 0xb1, 0x5f, 0xfb, 0x6b, 0xea, 0x92, 0x52, 0x8a, 0xf7, 0x39, 0x07, 0x3d
        /* <DEDUP_REMOVED lines=8> */
.L_0:


//--------------------- .nv.shared.reserved.0     --------------------------
	.section	.nv.shared.reserved.0,"aw",@nobits
	.weak		__nv_reservedSMEM_offset_0_alias
	.size		__nv_reservedSMEM_offset_0_alias, 0, 64
	.other		__nv_reservedSMEM_offset_0_alias,@"STO_CUDA_RESERVED_SHARED STV_DEFAULT"
__nv_reservedSMEM_offset_0_alias:
	.zero		0
	.zero		64


//--------------------- .nv.constant0._Z3fftPdP7double2i --------------------------
	.section	.nv.constant0._Z3fftPdP7double2i,"a",@progbits
	.sectionflags	@""
	.align	4
.nv.constant0._Z3fftPdP7double2i:
	.zero		916


//--------------------- SYMBOLS --------------------------

	.type		.nv.reservedSmem.offset0,@object
	.size		.nv.reservedSmem.offset0,0x4
